//
// Generated by NVIDIA NVVM Compiler
//
// Compiler Build ID: CL-36424714
// Cuda compilation tools, release 13.0, V13.0.88
// Based on NVVM 20.0.0
//

.version 9.0
.target sm_100
.address_size 64

	// .globl	atr_batch_f32
// _ZZN34_INTERNAL_e6faaeea_4_k_cu_a755e9b416block_reduce_sumEfE9warp_sums has been demoted

.visible .entry atr_batch_f32(
	.param .u64 .ptr .align 1 atr_batch_f32_param_0,
	.param .u64 .ptr .align 1 atr_batch_f32_param_1,
	.param .u64 .ptr .align 1 atr_batch_f32_param_2,
	.param .u64 .ptr .align 1 atr_batch_f32_param_3,
	.param .u64 .ptr .align 1 atr_batch_f32_param_4,
	.param .u64 .ptr .align 1 atr_batch_f32_param_5,
	.param .u32 atr_batch_f32_param_6,
	.param .u32 atr_batch_f32_param_7,
	.param .u32 atr_batch_f32_param_8,
	.param .u64 .ptr .align 1 atr_batch_f32_param_9
)
{
	.reg .pred 	%p<47>;
	.reg .b32 	%r<103>;
	.reg .b32 	%f<129>;
	.reg .b64 	%rd<44>;
	// demoted variable
	.shared .align 4 .b8 _ZZN34_INTERNAL_e6faaeea_4_k_cu_a755e9b416block_reduce_sumEfE9warp_sums[128];
	ld.param.u64 	%rd12, [atr_batch_f32_param_0];
	ld.param.u64 	%rd13, [atr_batch_f32_param_1];
	ld.param.u64 	%rd14, [atr_batch_f32_param_2];
	ld.param.u64 	%rd9, [atr_batch_f32_param_3];
	ld.param.u64 	%rd10, [atr_batch_f32_param_4];
	ld.param.u64 	%rd11, [atr_batch_f32_param_5];
	ld.param.u32 	%r47, [atr_batch_f32_param_6];
	ld.param.u32 	%r48, [atr_batch_f32_param_7];
	ld.param.u32 	%r49, [atr_batch_f32_param_8];
	ld.param.u64 	%rd15, [atr_batch_f32_param_9];
	cvta.to.global.u64 	%rd1, %rd14;
	cvta.to.global.u64 	%rd2, %rd13;
	cvta.to.global.u64 	%rd3, %rd12;
	cvta.to.global.u64 	%rd4, %rd15;
	mov.u32 	%r1, %ctaid.x;
	setp.ge.s32 	%p1, %r1, %r49;
	@%p1 bra 	$L__BB0_40;
	cvta.to.global.u64 	%rd16, %rd9;
	cvta.to.global.u64 	%rd17, %rd10;
	cvta.to.global.u64 	%rd18, %rd11;
	mul.wide.u32 	%rd19, %r1, 4;
	add.s64 	%rd20, %rd16, %rd19;
	ld.global.nc.u32 	%r2, [%rd20];
	add.s64 	%rd21, %rd17, %rd19;
	ld.global.nc.f32 	%f1, [%rd21];
	add.s64 	%rd22, %rd18, %rd19;
	ld.global.nc.u32 	%r50, [%rd22];
	setp.lt.s32 	%p2, %r2, 1;
	max.s32 	%r51, %r50, %r48;
	setp.ge.s32 	%p3, %r51, %r47;
	or.pred  	%p4, %p3, %p2;
	@%p4 bra 	$L__BB0_40;
	mul.lo.s32 	%r4, %r47, %r1;
	mov.u32 	%r5, %tid.x;
	setp.ge.s32 	%p5, %r5, %r47;
	@%p5 bra 	$L__BB0_5;
	mov.u32 	%r6, %ntid.x;
	mov.u32 	%r89, %r5;
$L__BB0_4:
	add.s32 	%r52, %r89, %r4;
	mul.wide.s32 	%rd23, %r52, 4;
	add.s64 	%rd24, %rd4, %rd23;
	mov.b32 	%r53, 2143289344;
	st.global.u32 	[%rd24], %r53;
	add.s32 	%r89, %r89, %r6;
	setp.lt.s32 	%p6, %r89, %r47;
	@%p6 bra 	$L__BB0_4;
$L__BB0_5:
	bar.sync 	0;
	add.s32 	%r54, %r2, %r48;
	setp.gt.s32 	%p7, %r54, %r47;
	@%p7 bra 	$L__BB0_40;
	setp.ge.u32 	%p8, %r5, %r2;
	mov.f32 	%f119, 0f00000000;
	@%p8 bra 	$L__BB0_12;
	mov.f32 	%f119, 0f00000000;
	mov.u32 	%r9, %ntid.x;
	mov.u32 	%r90, %r5;
$L__BB0_8:
	add.s32 	%r11, %r90, %r48;
	mul.wide.s32 	%rd25, %r11, 4;
	add.s64 	%rd26, %rd3, %rd25;
	ld.global.nc.f32 	%f3, [%rd26];
	add.s64 	%rd27, %rd2, %rd25;
	ld.global.nc.f32 	%f4, [%rd27];
	setp.ne.s32 	%p9, %r90, 0;
	@%p9 bra 	$L__BB0_10;
	sub.f32 	%f118, %f3, %f4;
	bra.uni 	$L__BB0_11;
$L__BB0_10:
	add.s64 	%rd29, %rd1, %rd25;
	ld.global.nc.f32 	%f50, [%rd29+-4];
	sub.f32 	%f51, %f3, %f4;
	sub.f32 	%f52, %f3, %f50;
	abs.f32 	%f53, %f52;
	setp.gt.f32 	%p10, %f53, %f51;
	selp.f32 	%f54, %f53, %f51, %p10;
	sub.f32 	%f55, %f4, %f50;
	abs.f32 	%f56, %f55;
	setp.gt.f32 	%p11, %f56, %f54;
	selp.f32 	%f118, %f56, %f54, %p11;
$L__BB0_11:
	add.f32 	%f119, %f119, %f118;
	add.s32 	%r90, %r90, %r9;
	setp.lt.s32 	%p12, %r90, %r2;
	@%p12 bra 	$L__BB0_8;
$L__BB0_12:
	and.b32  	%r13, %r5, 31;
	mov.b32 	%r55, %f119;
	shfl.sync.down.b32	%r56|%p13, %r55, 16, 31, -1;
	mov.b32 	%f57, %r56;
	add.f32 	%f58, %f119, %f57;
	mov.b32 	%r57, %f58;
	shfl.sync.down.b32	%r58|%p14, %r57, 8, 31, -1;
	mov.b32 	%f59, %r58;
	add.f32 	%f60, %f58, %f59;
	mov.b32 	%r59, %f60;
	shfl.sync.down.b32	%r60|%p15, %r59, 4, 31, -1;
	mov.b32 	%f61, %r60;
	add.f32 	%f62, %f60, %f61;
	mov.b32 	%r61, %f62;
	shfl.sync.down.b32	%r62|%p16, %r61, 2, 31, -1;
	mov.b32 	%f63, %r62;
	add.f32 	%f64, %f62, %f63;
	mov.b32 	%r63, %f64;
	shfl.sync.down.b32	%r64|%p17, %r63, 1, 31, -1;
	mov.b32 	%f65, %r64;
	add.f32 	%f10, %f64, %f65;
	setp.ne.s32 	%p18, %r13, 0;
	@%p18 bra 	$L__BB0_14;
	shr.u32 	%r65, %r5, 3;
	mov.u32 	%r66, _ZZN34_INTERNAL_e6faaeea_4_k_cu_a755e9b416block_reduce_sumEfE9warp_sums;
	add.s32 	%r67, %r66, %r65;
	st.shared.f32 	[%r67], %f10;
$L__BB0_14:
	bar.sync 	0;
	setp.gt.u32 	%p19, %r5, 31;
	@%p19 bra 	$L__BB0_40;
	mov.u32 	%r68, %ntid.x;
	add.s32 	%r69, %r68, 31;
	shr.u32 	%r70, %r69, 5;
	setp.ge.u32 	%p20, %r13, %r70;
	mov.f32 	%f120, 0f00000000;
	@%p20 bra 	$L__BB0_17;
	shl.b32 	%r71, %r13, 2;
	mov.u32 	%r72, _ZZN34_INTERNAL_e6faaeea_4_k_cu_a755e9b416block_reduce_sumEfE9warp_sums;
	add.s32 	%r73, %r72, %r71;
	ld.shared.f32 	%f120, [%r73];
$L__BB0_17:
	mov.b32 	%r74, %f120;
	shfl.sync.down.b32	%r75|%p21, %r74, 16, 31, -1;
	mov.b32 	%f67, %r75;
	add.f32 	%f68, %f120, %f67;
	mov.b32 	%r76, %f68;
	shfl.sync.down.b32	%r77|%p22, %r76, 8, 31, -1;
	mov.b32 	%f69, %r77;
	add.f32 	%f70, %f68, %f69;
	mov.b32 	%r78, %f70;
	shfl.sync.down.b32	%r79|%p23, %r78, 4, 31, -1;
	mov.b32 	%f71, %r79;
	add.f32 	%f72, %f70, %f71;
	mov.b32 	%r80, %f72;
	shfl.sync.down.b32	%r81|%p24, %r80, 2, 31, -1;
	mov.b32 	%f73, %r81;
	add.f32 	%f74, %f72, %f73;
	mov.b32 	%r82, %f74;
	shfl.sync.down.b32	%r83|%p25, %r82, 1, 31, -1;
	mov.b32 	%f75, %r83;
	add.f32 	%f13, %f74, %f75;
	setp.ne.s32 	%p26, %r5, 0;
	@%p26 bra 	$L__BB0_40;
	cvt.rn.f32.u32 	%f76, %r2;
	div.rn.f32 	%f123, %f13, %f76;
	add.s32 	%r14, %r50, %r4;
	mul.wide.s32 	%rd30, %r14, 4;
	add.s64 	%rd31, %rd4, %rd30;
	st.global.f32 	[%rd31], %f123;
	add.s32 	%r96, %r50, 1;
	setp.ge.s32 	%p27, %r96, %r47;
	@%p27 bra 	$L__BB0_40;
	not.b32 	%r84, %r50;
	add.s32 	%r85, %r47, %r84;
	and.b32  	%r16, %r85, 3;
	setp.eq.s32 	%p28, %r16, 0;
	mov.u32 	%r102, %r50;
	@%p28 bra 	$L__BB0_25;
	neg.s32 	%r94, %r16;
	add.s32 	%r93, %r14, 1;
	sub.s32 	%r92, %r50, %r48;
	mov.u32 	%r91, %r50;
$L__BB0_21:
	.pragma "nounroll";
	mov.u32 	%r102, %r96;
	mul.wide.s32 	%rd32, %r102, 4;
	add.s64 	%rd33, %rd2, %rd32;
	add.s64 	%rd34, %rd3, %rd32;
	ld.global.nc.f32 	%f16, [%rd34];
	ld.global.nc.f32 	%f17, [%rd33];
	add.s32 	%r92, %r92, 1;
	setp.eq.s32 	%p29, %r92, 0;
	@%p29 bra 	$L__BB0_23;
	mul.wide.s32 	%rd35, %r91, 4;
	add.s64 	%rd36, %rd1, %rd35;
	ld.global.nc.f32 	%f77, [%rd36];
	sub.f32 	%f78, %f16, %f17;
	sub.f32 	%f79, %f16, %f77;
	abs.f32 	%f80, %f79;
	setp.gt.f32 	%p30, %f80, %f78;
	selp.f32 	%f81, %f80, %f78, %p30;
	sub.f32 	%f82, %f17, %f77;
	abs.f32 	%f83, %f82;
	setp.gt.f32 	%p31, %f83, %f81;
	selp.f32 	%f122, %f83, %f81, %p31;
	bra.uni 	$L__BB0_24;
$L__BB0_23:
	sub.f32 	%f122, %f16, %f17;
$L__BB0_24:
	sub.f32 	%f84, %f122, %f123;
	fma.rn.f32 	%f123, %f84, %f1, %f123;
	mul.wide.s32 	%rd37, %r93, 4;
	add.s64 	%rd38, %rd4, %rd37;
	st.global.f32 	[%rd38], %f123;
	add.s32 	%r96, %r102, 1;
	add.s32 	%r94, %r94, 1;
	setp.ne.s32 	%p32, %r94, 0;
	add.s32 	%r93, %r93, 1;
	add.s32 	%r91, %r91, 1;
	@%p32 bra 	$L__BB0_21;
$L__BB0_25:
	sub.s32 	%r86, %r47, %r50;
	add.s32 	%r87, %r86, -2;
	setp.lt.u32 	%p33, %r87, 3;
	@%p33 bra 	$L__BB0_40;
	sub.s32 	%r101, %r96, %r47;
	not.b32 	%r88, %r96;
	add.s32 	%r100, %r88, %r48;
	add.s32 	%r99, %r96, 1;
	add.s32 	%r98, %r96, %r4;
$L__BB0_27:
	add.s32 	%r41, %r99, -1;
	mul.wide.s32 	%rd39, %r41, 4;
	add.s64 	%rd5, %rd3, %rd39;
	ld.global.nc.f32 	%f24, [%rd5];
	add.s64 	%rd6, %rd2, %rd39;
	ld.global.nc.f32 	%f25, [%rd6];
	setp.ne.s32 	%p34, %r100, -1;
	@%p34 bra 	$L__BB0_29;
	sub.f32 	%f125, %f24, %f25;
	bra.uni 	$L__BB0_30;
$L__BB0_29:
	mul.wide.s32 	%rd40, %r102, 4;
	add.s64 	%rd41, %rd1, %rd40;
	ld.global.nc.f32 	%f85, [%rd41];
	sub.f32 	%f86, %f24, %f25;
	sub.f32 	%f87, %f24, %f85;
	abs.f32 	%f88, %f87;
	setp.gt.f32 	%p35, %f88, %f86;
	selp.f32 	%f89, %f88, %f86, %p35;
	sub.f32 	%f90, %f25, %f85;
	abs.f32 	%f91, %f90;
	setp.gt.f32 	%p36, %f91, %f89;
	selp.f32 	%f125, %f91, %f89, %p36;
$L__BB0_30:
	sub.f32 	%f92, %f125, %f123;
	fma.rn.f32 	%f29, %f92, %f1, %f123;
	mul.wide.s32 	%rd42, %r98, 4;
	add.s64 	%rd7, %rd4, %rd42;
	st.global.f32 	[%rd7], %f29;
	ld.global.nc.f32 	%f30, [%rd5+4];
	ld.global.nc.f32 	%f31, [%rd6+4];
	setp.eq.s32 	%p37, %r100, 0;
	add.s64 	%rd8, %rd1, %rd39;
	@%p37 bra 	$L__BB0_32;
	ld.global.nc.f32 	%f93, [%rd8];
	sub.f32 	%f94, %f30, %f31;
	sub.f32 	%f95, %f30, %f93;
	abs.f32 	%f96, %f95;
	setp.gt.f32 	%p38, %f96, %f94;
	selp.f32 	%f97, %f96, %f94, %p38;
	sub.f32 	%f98, %f31, %f93;
	abs.f32 	%f99, %f98;
	setp.gt.f32 	%p39, %f99, %f97;
	selp.f32 	%f126, %f99, %f97, %p39;
	bra.uni 	$L__BB0_33;
$L__BB0_32:
	sub.f32 	%f126, %f30, %f31;
$L__BB0_33:
	sub.f32 	%f100, %f126, %f29;
	fma.rn.f32 	%f35, %f100, %f1, %f29;
	st.global.f32 	[%rd7+4], %f35;
	ld.global.nc.f32 	%f36, [%rd5+8];
	ld.global.nc.f32 	%f37, [%rd6+8];
	setp.eq.s32 	%p40, %r100, 1;
	@%p40 bra 	$L__BB0_35;
	ld.global.nc.f32 	%f101, [%rd8+4];
	sub.f32 	%f102, %f36, %f37;
	sub.f32 	%f103, %f36, %f101;
	abs.f32 	%f104, %f103;
	setp.gt.f32 	%p41, %f104, %f102;
	selp.f32 	%f105, %f104, %f102, %p41;
	sub.f32 	%f106, %f37, %f101;
	abs.f32 	%f107, %f106;
	setp.gt.f32 	%p42, %f107, %f105;
	selp.f32 	%f127, %f107, %f105, %p42;
	bra.uni 	$L__BB0_36;
$L__BB0_35:
	sub.f32 	%f127, %f36, %f37;
$L__BB0_36:
	sub.f32 	%f108, %f127, %f35;
	fma.rn.f32 	%f41, %f108, %f1, %f35;
	st.global.f32 	[%rd7+8], %f41;
	ld.global.nc.f32 	%f42, [%rd5+12];
	ld.global.nc.f32 	%f43, [%rd6+12];
	setp.eq.s32 	%p43, %r100, 2;
	@%p43 bra 	$L__BB0_38;
	ld.global.nc.f32 	%f109, [%rd8+8];
	sub.f32 	%f110, %f42, %f43;
	sub.f32 	%f111, %f42, %f109;
	abs.f32 	%f112, %f111;
	setp.gt.f32 	%p44, %f112, %f110;
	selp.f32 	%f113, %f112, %f110, %p44;
	sub.f32 	%f114, %f43, %f109;
	abs.f32 	%f115, %f114;
	setp.gt.f32 	%p45, %f115, %f113;
	selp.f32 	%f128, %f115, %f113, %p45;
	bra.uni 	$L__BB0_39;
$L__BB0_38:
	sub.f32 	%f128, %f42, %f43;
$L__BB0_39:
	sub.f32 	%f116, %f128, %f41;
	fma.rn.f32 	%f123, %f116, %f1, %f41;
	st.global.f32 	[%rd7+12], %f123;
	add.s32 	%r101, %r101, 4;
	add.s32 	%r100, %r100, -4;
	add.s32 	%r44, %r99, 4;
	add.s32 	%r98, %r98, 4;
	setp.ne.s32 	%p46, %r101, 0;
	add.s32 	%r102, %r99, 2;
	mov.u32 	%r99, %r44;
	@%p46 bra 	$L__BB0_27;
$L__BB0_40:
	ret;

}
	// .globl	atr_batch_from_tr_prefix_f32
.visible .entry atr_batch_from_tr_prefix_f32(
	.param .u64 .ptr .align 1 atr_batch_from_tr_prefix_f32_param_0,
	.param .u64 .ptr .align 1 atr_batch_from_tr_prefix_f32_param_1,
	.param .u64 .ptr .align 1 atr_batch_from_tr_prefix_f32_param_2,
	.param .u64 .ptr .align 1 atr_batch_from_tr_prefix_f32_param_3,
	.param .u64 .ptr .align 1 atr_batch_from_tr_prefix_f32_param_4,
	.param .u32 atr_batch_from_tr_prefix_f32_param_5,
	.param .u32 atr_batch_from_tr_prefix_f32_param_6,
	.param .u32 atr_batch_from_tr_prefix_f32_param_7,
	.param .u64 .ptr .align 1 atr_batch_from_tr_prefix_f32_param_8
)
{
	.reg .pred 	%p<13>;
	.reg .b32 	%r<52>;
	.reg .b32 	%f<24>;
	.reg .b64 	%rd<35>;
	.reg .b64 	%fd<6>;

	ld.param.u64 	%rd9, [atr_batch_from_tr_prefix_f32_param_0];
	ld.param.u64 	%rd5, [atr_batch_from_tr_prefix_f32_param_1];
	ld.param.u64 	%rd6, [atr_batch_from_tr_prefix_f32_param_2];
	ld.param.u64 	%rd7, [atr_batch_from_tr_prefix_f32_param_3];
	ld.param.u64 	%rd8, [atr_batch_from_tr_prefix_f32_param_4];
	ld.param.u32 	%r32, [atr_batch_from_tr_prefix_f32_param_5];
	ld.param.u32 	%r33, [atr_batch_from_tr_prefix_f32_param_6];
	ld.param.u32 	%r34, [atr_batch_from_tr_prefix_f32_param_7];
	ld.param.u64 	%rd10, [atr_batch_from_tr_prefix_f32_param_8];
	cvta.to.global.u64 	%rd1, %rd9;
	cvta.to.global.u64 	%rd2, %rd10;
	mov.u32 	%r1, %ctaid.x;
	setp.ge.s32 	%p1, %r1, %r34;
	@%p1 bra 	$L__BB1_14;
	cvta.to.global.u64 	%rd11, %rd6;
	cvta.to.global.u64 	%rd12, %rd7;
	cvta.to.global.u64 	%rd13, %rd8;
	mul.wide.u32 	%rd14, %r1, 4;
	add.s64 	%rd15, %rd11, %rd14;
	ld.global.nc.u32 	%r2, [%rd15];
	add.s64 	%rd16, %rd12, %rd14;
	ld.global.nc.f32 	%f1, [%rd16];
	add.s64 	%rd17, %rd13, %rd14;
	ld.global.nc.u32 	%r35, [%rd17];
	setp.lt.s32 	%p2, %r2, 1;
	max.s32 	%r36, %r35, %r33;
	setp.ge.s32 	%p3, %r36, %r32;
	or.pred  	%p4, %p3, %p2;
	@%p4 bra 	$L__BB1_14;
	mul.lo.s32 	%r4, %r32, %r1;
	mov.u32 	%r5, %tid.x;
	setp.ge.s32 	%p5, %r5, %r32;
	@%p5 bra 	$L__BB1_5;
	mov.u32 	%r6, %ntid.x;
	mov.u32 	%r43, %r5;
$L__BB1_4:
	add.s32 	%r37, %r43, %r4;
	mul.wide.s32 	%rd18, %r37, 4;
	add.s64 	%rd19, %rd2, %rd18;
	mov.b32 	%r38, 2143289344;
	st.global.u32 	[%rd19], %r38;
	add.s32 	%r43, %r43, %r6;
	setp.lt.s32 	%p6, %r43, %r32;
	@%p6 bra 	$L__BB1_4;
$L__BB1_5:
	bar.sync 	0;
	setp.ne.s32 	%p7, %r5, 0;
	@%p7 bra 	$L__BB1_14;
	cvta.to.global.u64 	%rd20, %rd5;
	add.s32 	%r47, %r35, 1;
	mul.wide.s32 	%rd21, %r35, 8;
	add.s64 	%rd22, %rd20, %rd21;
	ld.global.nc.f64 	%fd1, [%rd22+8];
	mul.wide.s32 	%rd23, %r33, 8;
	add.s64 	%rd24, %rd20, %rd23;
	ld.global.nc.f64 	%fd2, [%rd24];
	sub.f64 	%fd3, %fd1, %fd2;
	cvt.rn.f64.u32 	%fd4, %r2;
	div.rn.f64 	%fd5, %fd3, %fd4;
	cvt.rn.f32.f64 	%f21, %fd5;
	add.s32 	%r10, %r35, %r4;
	mul.wide.s32 	%rd25, %r10, 4;
	add.s64 	%rd26, %rd2, %rd25;
	st.global.f32 	[%rd26], %f21;
	setp.ge.s32 	%p8, %r47, %r32;
	@%p8 bra 	$L__BB1_14;
	not.b32 	%r39, %r35;
	add.s32 	%r40, %r32, %r39;
	and.b32  	%r11, %r40, 3;
	setp.eq.s32 	%p9, %r11, 0;
	@%p9 bra 	$L__BB1_11;
	neg.s32 	%r46, %r11;
	add.s32 	%r44, %r10, 1;
	mov.u32 	%r45, %r35;
$L__BB1_9:
	.pragma "nounroll";
	mul.wide.s32 	%rd27, %r44, 4;
	add.s64 	%rd28, %rd2, %rd27;
	mul.wide.s32 	%rd29, %r47, 4;
	add.s64 	%rd30, %rd1, %rd29;
	ld.global.nc.f32 	%f8, [%rd30];
	sub.f32 	%f9, %f8, %f21;
	fma.rn.f32 	%f21, %f9, %f1, %f21;
	st.global.f32 	[%rd28], %f21;
	add.s32 	%r47, %r47, 1;
	add.s32 	%r46, %r46, 1;
	setp.ne.s32 	%p10, %r46, 0;
	add.s32 	%r45, %r45, 1;
	add.s32 	%r44, %r44, 1;
	@%p10 bra 	$L__BB1_9;
	add.s32 	%r47, %r45, 1;
$L__BB1_11:
	sub.s32 	%r41, %r32, %r35;
	add.s32 	%r42, %r41, -2;
	setp.lt.u32 	%p11, %r42, 3;
	@%p11 bra 	$L__BB1_14;
	sub.s32 	%r50, %r47, %r32;
	add.s64 	%rd3, %rd1, 8;
	add.s64 	%rd4, %rd2, 8;
	add.s32 	%r49, %r47, %r4;
$L__BB1_13:
	mul.wide.s32 	%rd31, %r47, 4;
	add.s64 	%rd32, %rd3, %rd31;
	mul.wide.s32 	%rd33, %r49, 4;
	add.s64 	%rd34, %rd4, %rd33;
	ld.global.nc.f32 	%f10, [%rd32+-8];
	sub.f32 	%f11, %f10, %f21;
	fma.rn.f32 	%f12, %f11, %f1, %f21;
	st.global.f32 	[%rd34+-8], %f12;
	ld.global.nc.f32 	%f13, [%rd32+-4];
	sub.f32 	%f14, %f13, %f12;
	fma.rn.f32 	%f15, %f14, %f1, %f12;
	st.global.f32 	[%rd34+-4], %f15;
	ld.global.nc.f32 	%f16, [%rd32];
	sub.f32 	%f17, %f16, %f15;
	fma.rn.f32 	%f18, %f17, %f1, %f15;
	st.global.f32 	[%rd34], %f18;
	ld.global.nc.f32 	%f19, [%rd32+4];
	sub.f32 	%f20, %f19, %f18;
	fma.rn.f32 	%f21, %f20, %f1, %f18;
	st.global.f32 	[%rd34+4], %f21;
	add.s32 	%r47, %r47, 4;
	add.s32 	%r50, %r50, 4;
	add.s32 	%r49, %r49, 4;
	setp.ne.s32 	%p12, %r50, 0;
	@%p12 bra 	$L__BB1_13;
$L__BB1_14:
	ret;

}
	// .globl	atr_many_series_one_param_f32
.visible .entry atr_many_series_one_param_f32(
	.param .u64 .ptr .align 1 atr_many_series_one_param_f32_param_0,
	.param .u64 .ptr .align 1 atr_many_series_one_param_f32_param_1,
	.param .u64 .ptr .align 1 atr_many_series_one_param_f32_param_2,
	.param .u64 .ptr .align 1 atr_many_series_one_param_f32_param_3,
	.param .u32 atr_many_series_one_param_f32_param_4,
	.param .f32 atr_many_series_one_param_f32_param_5,
	.param .u32 atr_many_series_one_param_f32_param_6,
	.param .u32 atr_many_series_one_param_f32_param_7,
	.param .u64 .ptr .align 1 atr_many_series_one_param_f32_param_8
)
{
	.reg .pred 	%p<64>;
	.reg .b32 	%r<196>;
	.reg .b32 	%f<208>;
	.reg .b64 	%rd<115>;

	ld.param.u64 	%rd16, [atr_many_series_one_param_f32_param_0];
	ld.param.u64 	%rd17, [atr_many_series_one_param_f32_param_1];
	ld.param.u64 	%rd18, [atr_many_series_one_param_f32_param_2];
	ld.param.u32 	%r78, [atr_many_series_one_param_f32_param_4];
	ld.param.f32 	%f34, [atr_many_series_one_param_f32_param_5];
	ld.param.u32 	%r79, [atr_many_series_one_param_f32_param_6];
	ld.param.u32 	%r80, [atr_many_series_one_param_f32_param_7];
	ld.param.u64 	%rd19, [atr_many_series_one_param_f32_param_8];
	cvta.to.global.u64 	%rd1, %rd18;
	cvta.to.global.u64 	%rd2, %rd17;
	cvta.to.global.u64 	%rd3, %rd16;
	cvta.to.global.u64 	%rd4, %rd19;
	min.s32 	%r81, %r78, %r79;
	min.s32 	%r82, %r81, %r80;
	setp.lt.s32 	%p1, %r82, 1;
	@%p1 bra 	$L__BB2_44;
	mov.u32 	%r1, %tid.x;
	and.b32  	%r2, %r1, 31;
	mov.u32 	%r3, %ntid.x;
	setp.lt.u32 	%p2, %r3, 32;
	@%p2 bra 	$L__BB2_44;
	shr.u32 	%r4, %r3, 5;
	shr.u32 	%r83, %r1, 5;
	mov.u32 	%r84, %ctaid.x;
	mad.lo.s32 	%r176, %r4, %r84, %r83;
	setp.ge.s32 	%p3, %r176, %r79;
	@%p3 bra 	$L__BB2_44;
	cvt.rn.f32.u32 	%f1, %r78;
	not.b32 	%r85, %r2;
	add.s32 	%r6, %r80, %r85;
	shr.u32 	%r86, %r6, 5;
	add.s32 	%r87, %r86, 1;
	and.b32  	%r7, %r87, 7;
	add.s32 	%r8, %r78, %r85;
	sub.s32 	%r9, %r78, %r80;
	or.b32  	%r88, %r2, 128;
	mul.lo.s32 	%r10, %r79, %r88;
	shl.b32 	%r11, %r79, 8;
	or.b32  	%r89, %r2, 160;
	mul.lo.s32 	%r12, %r79, %r89;
	or.b32  	%r90, %r2, 192;
	mul.lo.s32 	%r13, %r79, %r90;
	or.b32  	%r91, %r2, 224;
	mul.lo.s32 	%r14, %r79, %r91;
	or.b32  	%r92, %r2, 64;
	mul.lo.s32 	%r15, %r79, %r92;
	or.b32  	%r93, %r2, 96;
	mul.lo.s32 	%r16, %r79, %r93;
	or.b32  	%r94, %r2, 32;
	mul.lo.s32 	%r17, %r79, %r94;
	mul.lo.s32 	%r18, %r79, %r2;
	mov.u32 	%r95, %nctaid.x;
	mul.lo.s32 	%r19, %r4, %r95;
$L__BB2_4:
	ld.param.u64 	%rd114, [atr_many_series_one_param_f32_param_3];
	setp.ge.u32 	%p4, %r2, %r80;
	cvta.to.global.u64 	%rd20, %rd114;
	mul.wide.s32 	%rd21, %r176, 4;
	add.s64 	%rd22, %rd20, %rd21;
	ld.global.nc.u32 	%r21, [%rd22];
	@%p4 bra 	$L__BB2_16;
	setp.lt.u32 	%p5, %r6, 224;
	mov.u32 	%r187, %r2;
	@%p5 bra 	$L__BB2_8;
	shr.u32 	%r96, %r6, 5;
	add.s32 	%r97, %r96, 1;
	and.b32  	%r98, %r97, 268435448;
	neg.s32 	%r177, %r98;
	add.s32 	%r185, %r10, %r176;
	add.s32 	%r184, %r12, %r176;
	add.s32 	%r183, %r13, %r176;
	add.s32 	%r182, %r14, %r176;
	add.s32 	%r181, %r15, %r176;
	add.s32 	%r180, %r16, %r176;
	add.s32 	%r179, %r17, %r176;
	add.s32 	%r178, %r18, %r176;
	mov.u32 	%r187, %r2;
$L__BB2_7:
	.pragma "nounroll";
	mul.wide.s32 	%rd23, %r178, 4;
	add.s64 	%rd24, %rd4, %rd23;
	mov.b32 	%r99, 2143289344;
	st.global.u32 	[%rd24], %r99;
	mul.wide.s32 	%rd25, %r179, 4;
	add.s64 	%rd26, %rd4, %rd25;
	st.global.u32 	[%rd26], %r99;
	mul.wide.s32 	%rd27, %r181, 4;
	add.s64 	%rd28, %rd4, %rd27;
	st.global.u32 	[%rd28], %r99;
	mul.wide.s32 	%rd29, %r180, 4;
	add.s64 	%rd30, %rd4, %rd29;
	st.global.u32 	[%rd30], %r99;
	mul.wide.s32 	%rd31, %r185, 4;
	add.s64 	%rd32, %rd4, %rd31;
	st.global.u32 	[%rd32], %r99;
	mul.wide.s32 	%rd33, %r184, 4;
	add.s64 	%rd34, %rd4, %rd33;
	st.global.u32 	[%rd34], %r99;
	mul.wide.s32 	%rd35, %r183, 4;
	add.s64 	%rd36, %rd4, %rd35;
	st.global.u32 	[%rd36], %r99;
	mul.wide.s32 	%rd37, %r182, 4;
	add.s64 	%rd38, %rd4, %rd37;
	st.global.u32 	[%rd38], %r99;
	add.s32 	%r187, %r187, 256;
	add.s32 	%r185, %r185, %r11;
	add.s32 	%r184, %r184, %r11;
	add.s32 	%r183, %r183, %r11;
	add.s32 	%r182, %r182, %r11;
	add.s32 	%r181, %r181, %r11;
	add.s32 	%r180, %r180, %r11;
	add.s32 	%r179, %r179, %r11;
	add.s32 	%r178, %r178, %r11;
	add.s32 	%r177, %r177, 8;
	setp.ne.s32 	%p6, %r177, 0;
	@%p6 bra 	$L__BB2_7;
$L__BB2_8:
	setp.eq.s32 	%p7, %r7, 0;
	@%p7 bra 	$L__BB2_16;
	add.s32 	%r100, %r7, -1;
	setp.lt.u32 	%p8, %r100, 3;
	@%p8 bra 	$L__BB2_11;
	mad.lo.s32 	%r101, %r187, %r79, %r176;
	mul.wide.s32 	%rd39, %r101, 4;
	add.s64 	%rd40, %rd4, %rd39;
	mov.b32 	%r102, 2143289344;
	st.global.u32 	[%rd40], %r102;
	shl.b32 	%r103, %r79, 5;
	add.s32 	%r104, %r101, %r103;
	mul.wide.s32 	%rd41, %r104, 4;
	add.s64 	%rd42, %rd4, %rd41;
	st.global.u32 	[%rd42], %r102;
	shl.b32 	%r105, %r79, 6;
	add.s32 	%r106, %r101, %r105;
	mul.wide.s32 	%rd43, %r106, 4;
	add.s64 	%rd44, %rd4, %rd43;
	st.global.u32 	[%rd44], %r102;
	add.s32 	%r107, %r106, %r103;
	mul.wide.s32 	%rd45, %r107, 4;
	add.s64 	%rd46, %rd4, %rd45;
	st.global.u32 	[%rd46], %r102;
	add.s32 	%r187, %r187, 128;
$L__BB2_11:
	shr.u32 	%r108, %r6, 5;
	add.s32 	%r109, %r108, 1;
	and.b32  	%r110, %r109, 3;
	setp.eq.s32 	%p9, %r110, 0;
	@%p9 bra 	$L__BB2_16;
	and.b32  	%r111, %r6, 96;
	setp.eq.s32 	%p10, %r111, 0;
	@%p10 bra 	$L__BB2_14;
	mad.lo.s32 	%r112, %r187, %r79, %r176;
	mul.wide.s32 	%rd47, %r112, 4;
	add.s64 	%rd48, %rd4, %rd47;
	mov.b32 	%r113, 2143289344;
	st.global.u32 	[%rd48], %r113;
	shl.b32 	%r114, %r79, 5;
	add.s32 	%r115, %r112, %r114;
	mul.wide.s32 	%rd49, %r115, 4;
	add.s64 	%rd50, %rd4, %rd49;
	st.global.u32 	[%rd50], %r113;
	add.s32 	%r187, %r187, 64;
$L__BB2_14:
	and.b32  	%r116, %r6, 32;
	setp.ne.s32 	%p11, %r116, 0;
	@%p11 bra 	$L__BB2_16;
	mad.lo.s32 	%r117, %r187, %r79, %r176;
	mul.wide.s32 	%rd51, %r117, 4;
	add.s64 	%rd52, %rd4, %rd51;
	mov.b32 	%r118, 2143289344;
	st.global.u32 	[%rd52], %r118;
$L__BB2_16:
	setp.ge.u32 	%p12, %r21, %r80;
	@%p12 bra 	$L__BB2_43;
	add.s32 	%r56, %r21, %r78;
	setp.lt.s32 	%p13, %r80, %r56;
	@%p13 bra 	$L__BB2_43;
	setp.ge.u32 	%p14, %r2, %r78;
	mov.f32 	%f205, 0f00000000;
	@%p14 bra 	$L__BB2_35;
	setp.lt.u32 	%p15, %r8, 96;
	mov.f32 	%f205, 0f00000000;
	mov.u32 	%r192, %r2;
	@%p15 bra 	$L__BB2_23;
	mov.b32 	%r193, 0;
	mov.f32 	%f205, 0f00000000;
	mov.u32 	%r192, %r2;
$L__BB2_21:
	.pragma "nounroll";
	add.s32 	%r65, %r192, %r21;
	mul.lo.s32 	%r66, %r65, %r79;
	add.s32 	%r120, %r66, %r176;
	mul.wide.s32 	%rd53, %r120, 4;
	add.s64 	%rd54, %rd3, %rd53;
	ld.global.nc.f32 	%f19, [%rd54];
	add.s64 	%rd55, %rd2, %rd53;
	ld.global.nc.f32 	%f20, [%rd55];
	setp.ne.s32 	%p16, %r192, 0;
	@%p16 bra 	$L__BB2_32;
	sub.f32 	%f204, %f19, %f20;
	bra.uni 	$L__BB2_33;
$L__BB2_23:
	shr.u32 	%r141, %r8, 5;
	add.s32 	%r142, %r141, 1;
	and.b32  	%r143, %r142, 3;
	setp.eq.s32 	%p26, %r143, 0;
	@%p26 bra 	$L__BB2_35;
	and.b32  	%r144, %r8, 96;
	setp.eq.s32 	%p27, %r144, 0;
	@%p27 bra 	$L__BB2_29;
	add.s32 	%r58, %r192, %r21;
	mul.lo.s32 	%r59, %r58, %r79;
	add.s32 	%r145, %r59, %r176;
	mul.wide.s32 	%rd73, %r145, 4;
	add.s64 	%rd74, %rd3, %rd73;
	ld.global.nc.f32 	%f4, [%rd74];
	add.s64 	%rd75, %rd2, %rd73;
	ld.global.nc.f32 	%f5, [%rd75];
	setp.eq.s32 	%p28, %r192, 0;
	@%p28 bra 	$L__BB2_27;
	sub.s32 	%r146, %r59, %r79;
	add.s32 	%r147, %r146, %r176;
	mul.wide.s32 	%rd76, %r147, 4;
	add.s64 	%rd77, %rd1, %rd76;
	ld.global.nc.f32 	%f80, [%rd77];
	sub.f32 	%f81, %f4, %f5;
	sub.f32 	%f82, %f4, %f80;
	abs.f32 	%f83, %f82;
	setp.gt.f32 	%p29, %f83, %f81;
	selp.f32 	%f84, %f83, %f81, %p29;
	sub.f32 	%f85, %f5, %f80;
	abs.f32 	%f86, %f85;
	setp.gt.f32 	%p30, %f86, %f84;
	selp.f32 	%f200, %f86, %f84, %p30;
	bra.uni 	$L__BB2_28;
$L__BB2_27:
	sub.f32 	%f200, %f4, %f5;
$L__BB2_28:
	add.f32 	%f87, %f205, %f200;
	add.s32 	%r148, %r58, 32;
	mul.lo.s32 	%r149, %r148, %r79;
	add.s32 	%r150, %r149, %r176;
	mul.wide.s32 	%rd78, %r150, 4;
	add.s64 	%rd79, %rd3, %rd78;
	add.s64 	%rd80, %rd2, %rd78;
	ld.global.nc.f32 	%f88, [%rd80];
	ld.global.nc.f32 	%f89, [%rd79];
	sub.s32 	%r151, %r149, %r79;
	add.s32 	%r152, %r151, %r176;
	mul.wide.s32 	%rd81, %r152, 4;
	add.s64 	%rd82, %rd1, %rd81;
	ld.global.nc.f32 	%f90, [%rd82];
	sub.f32 	%f91, %f89, %f88;
	sub.f32 	%f92, %f89, %f90;
	abs.f32 	%f93, %f92;
	setp.gt.f32 	%p31, %f93, %f91;
	selp.f32 	%f94, %f93, %f91, %p31;
	sub.f32 	%f95, %f88, %f90;
	abs.f32 	%f96, %f95;
	setp.gt.f32 	%p32, %f96, %f94;
	selp.f32 	%f97, %f96, %f94, %p32;
	add.f32 	%f205, %f87, %f97;
	add.s32 	%r192, %r192, 64;
$L__BB2_29:
	and.b32  	%r153, %r8, 32;
	setp.ne.s32 	%p33, %r153, 0;
	@%p33 bra 	$L__BB2_35;
	add.s32 	%r154, %r192, %r21;
	mul.lo.s32 	%r62, %r154, %r79;
	add.s32 	%r155, %r62, %r176;
	mul.wide.s32 	%rd83, %r155, 4;
	add.s64 	%rd84, %rd3, %rd83;
	ld.global.nc.f32 	%f12, [%rd84];
	add.s64 	%rd85, %rd2, %rd83;
	ld.global.nc.f32 	%f13, [%rd85];
	setp.eq.s32 	%p34, %r192, 0;
	@%p34 bra 	$L__BB2_34;
	sub.s32 	%r156, %r62, %r79;
	add.s32 	%r157, %r156, %r176;
	mul.wide.s32 	%rd86, %r157, 4;
	add.s64 	%rd87, %rd1, %rd86;
	ld.global.nc.f32 	%f98, [%rd87];
	sub.f32 	%f99, %f12, %f13;
	sub.f32 	%f100, %f12, %f98;
	abs.f32 	%f101, %f100;
	setp.gt.f32 	%p35, %f101, %f99;
	selp.f32 	%f102, %f101, %f99, %p35;
	sub.f32 	%f103, %f13, %f98;
	abs.f32 	%f104, %f103;
	setp.gt.f32 	%p36, %f104, %f102;
	selp.f32 	%f14, %f104, %f102, %p36;
	add.f32 	%f205, %f205, %f14;
	bra.uni 	$L__BB2_35;
$L__BB2_32:
	sub.s32 	%r121, %r66, %r79;
	add.s32 	%r122, %r121, %r176;
	mul.wide.s32 	%rd56, %r122, 4;
	add.s64 	%rd57, %rd1, %rd56;
	ld.global.nc.f32 	%f39, [%rd57];
	sub.f32 	%f40, %f19, %f20;
	sub.f32 	%f41, %f19, %f39;
	abs.f32 	%f42, %f41;
	setp.gt.f32 	%p17, %f42, %f40;
	selp.f32 	%f43, %f42, %f40, %p17;
	sub.f32 	%f44, %f20, %f39;
	abs.f32 	%f45, %f44;
	setp.gt.f32 	%p18, %f45, %f43;
	selp.f32 	%f204, %f45, %f43, %p18;
$L__BB2_33:
	add.f32 	%f46, %f205, %f204;
	add.s32 	%r123, %r65, 32;
	mul.lo.s32 	%r124, %r123, %r79;
	add.s32 	%r125, %r124, %r176;
	mul.wide.s32 	%rd58, %r125, 4;
	add.s64 	%rd59, %rd3, %rd58;
	add.s64 	%rd60, %rd2, %rd58;
	ld.global.nc.f32 	%f47, [%rd60];
	ld.global.nc.f32 	%f48, [%rd59];
	sub.s32 	%r126, %r124, %r79;
	add.s32 	%r127, %r126, %r176;
	mul.wide.s32 	%rd61, %r127, 4;
	add.s64 	%rd62, %rd1, %rd61;
	ld.global.nc.f32 	%f49, [%rd62];
	sub.f32 	%f50, %f48, %f47;
	sub.f32 	%f51, %f48, %f49;
	abs.f32 	%f52, %f51;
	setp.gt.f32 	%p19, %f52, %f50;
	selp.f32 	%f53, %f52, %f50, %p19;
	sub.f32 	%f54, %f47, %f49;
	abs.f32 	%f55, %f54;
	setp.gt.f32 	%p20, %f55, %f53;
	selp.f32 	%f56, %f55, %f53, %p20;
	add.f32 	%f57, %f46, %f56;
	add.s32 	%r128, %r65, 64;
	mul.lo.s32 	%r129, %r128, %r79;
	add.s32 	%r130, %r129, %r176;
	mul.wide.s32 	%rd63, %r130, 4;
	add.s64 	%rd64, %rd3, %rd63;
	add.s64 	%rd65, %rd2, %rd63;
	ld.global.nc.f32 	%f58, [%rd65];
	ld.global.nc.f32 	%f59, [%rd64];
	sub.s32 	%r131, %r129, %r79;
	add.s32 	%r132, %r131, %r176;
	mul.wide.s32 	%rd66, %r132, 4;
	add.s64 	%rd67, %rd1, %rd66;
	ld.global.nc.f32 	%f60, [%rd67];
	sub.f32 	%f61, %f59, %f58;
	sub.f32 	%f62, %f59, %f60;
	abs.f32 	%f63, %f62;
	setp.gt.f32 	%p21, %f63, %f61;
	selp.f32 	%f64, %f63, %f61, %p21;
	sub.f32 	%f65, %f58, %f60;
	abs.f32 	%f66, %f65;
	setp.gt.f32 	%p22, %f66, %f64;
	selp.f32 	%f67, %f66, %f64, %p22;
	add.f32 	%f68, %f57, %f67;
	add.s32 	%r133, %r65, 96;
	mul.lo.s32 	%r134, %r133, %r79;
	add.s32 	%r135, %r134, %r176;
	mul.wide.s32 	%rd68, %r135, 4;
	add.s64 	%rd69, %rd3, %rd68;
	add.s64 	%rd70, %rd2, %rd68;
	ld.global.nc.f32 	%f69, [%rd70];
	ld.global.nc.f32 	%f70, [%rd69];
	sub.s32 	%r136, %r134, %r79;
	add.s32 	%r137, %r136, %r176;
	mul.wide.s32 	%rd71, %r137, 4;
	add.s64 	%rd72, %rd1, %rd71;
	ld.global.nc.f32 	%f71, [%rd72];
	sub.f32 	%f72, %f70, %f69;
	sub.f32 	%f73, %f70, %f71;
	abs.f32 	%f74, %f73;
	setp.gt.f32 	%p23, %f74, %f72;
	selp.f32 	%f75, %f74, %f72, %p23;
	sub.f32 	%f76, %f69, %f71;
	abs.f32 	%f77, %f76;
	setp.gt.f32 	%p24, %f77, %f75;
	selp.f32 	%f78, %f77, %f75, %p24;
	add.f32 	%f205, %f68, %f78;
	add.s32 	%r192, %r192, 128;
	add.s32 	%r193, %r193, 4;
	shr.u32 	%r138, %r8, 5;
	add.s32 	%r139, %r138, 1;
	and.b32  	%r140, %r139, 268435452;
	setp.eq.s32 	%p25, %r193, %r140;
	@%p25 bra 	$L__BB2_23;
	bra.uni 	$L__BB2_21;
$L__BB2_34:
	sub.f32 	%f15, %f12, %f13;
	add.f32 	%f205, %f205, %f15;
$L__BB2_35:
	setp.ne.s32 	%p37, %r2, 0;
	mov.b32 	%r158, %f205;
	shfl.sync.down.b32	%r159|%p38, %r158, 16, 31, -1;
	mov.b32 	%f105, %r159;
	add.f32 	%f106, %f205, %f105;
	mov.b32 	%r160, %f106;
	shfl.sync.down.b32	%r161|%p39, %r160, 8, 31, -1;
	mov.b32 	%f107, %r161;
	add.f32 	%f108, %f106, %f107;
	mov.b32 	%r162, %f108;
	shfl.sync.down.b32	%r163|%p40, %r162, 4, 31, -1;
	mov.b32 	%f109, %r163;
	add.f32 	%f110, %f108, %f109;
	mov.b32 	%r164, %f110;
	shfl.sync.down.b32	%r165|%p41, %r164, 2, 31, -1;
	mov.b32 	%f111, %r165;
	add.f32 	%f112, %f110, %f111;
	mov.b32 	%r166, %f112;
	shfl.sync.down.b32	%r167|%p42, %r166, 1, 31, -1;
	mov.b32 	%f113, %r167;
	add.f32 	%f26, %f112, %f113;
	@%p37 bra 	$L__BB2_43;
	div.rn.f32 	%f206, %f26, %f1;
	add.s32 	%r168, %r56, -1;
	mad.lo.s32 	%r69, %r168, %r79, %r176;
	mul.wide.s32 	%rd88, %r69, 4;
	add.s64 	%rd5, %rd4, %rd88;
	st.global.f32 	[%rd5], %f206;
	setp.le.s32 	%p43, %r80, %r56;
	@%p43 bra 	$L__BB2_43;
	sub.s32 	%r169, %r80, %r56;
	and.b32  	%r70, %r169, 3;
	setp.eq.s32 	%p44, %r70, 0;
	mov.u32 	%r194, %r56;
	@%p44 bra 	$L__BB2_41;
	add.s32 	%r170, %r69, %r79;
	mul.wide.s32 	%rd89, %r170, 4;
	add.s64 	%rd6, %rd3, %rd89;
	ld.global.nc.f32 	%f114, [%rd6];
	add.s64 	%rd7, %rd2, %rd89;
	ld.global.nc.f32 	%f115, [%rd7];
	mul.wide.s32 	%rd90, %r69, 4;
	add.s64 	%rd8, %rd1, %rd90;
	ld.global.nc.f32 	%f116, [%rd8];
	sub.f32 	%f117, %f114, %f115;
	sub.f32 	%f118, %f114, %f116;
	abs.f32 	%f119, %f118;
	setp.gt.f32 	%p45, %f119, %f117;
	selp.f32 	%f120, %f119, %f117, %p45;
	sub.f32 	%f121, %f115, %f116;
	abs.f32 	%f122, %f121;
	setp.gt.f32 	%p46, %f122, %f120;
	selp.f32 	%f123, %f122, %f120, %p46;
	sub.f32 	%f124, %f123, %f206;
	fma.rn.f32 	%f206, %f124, %f34, %f206;
	mul.wide.u32 	%rd9, %r79, 4;
	add.s64 	%rd10, %rd5, %rd9;
	st.global.f32 	[%rd10], %f206;
	add.s32 	%r194, %r56, 1;
	setp.eq.s32 	%p47, %r70, 1;
	@%p47 bra 	$L__BB2_41;
	add.s64 	%rd11, %rd6, %rd9;
	ld.global.nc.f32 	%f125, [%rd11];
	add.s64 	%rd12, %rd7, %rd9;
	ld.global.nc.f32 	%f126, [%rd12];
	add.s64 	%rd13, %rd8, %rd9;
	ld.global.nc.f32 	%f127, [%rd13];
	sub.f32 	%f128, %f125, %f126;
	sub.f32 	%f129, %f125, %f127;
	abs.f32 	%f130, %f129;
	setp.gt.f32 	%p48, %f130, %f128;
	selp.f32 	%f131, %f130, %f128, %p48;
	sub.f32 	%f132, %f126, %f127;
	abs.f32 	%f133, %f132;
	setp.gt.f32 	%p49, %f133, %f131;
	selp.f32 	%f134, %f133, %f131, %p49;
	sub.f32 	%f135, %f134, %f206;
	fma.rn.f32 	%f206, %f135, %f34, %f206;
	add.s64 	%rd14, %rd10, %rd9;
	st.global.f32 	[%rd14], %f206;
	add.s32 	%r194, %r56, 2;
	setp.eq.s32 	%p50, %r70, 2;
	@%p50 bra 	$L__BB2_41;
	add.s64 	%rd91, %rd11, %rd9;
	ld.global.nc.f32 	%f136, [%rd91];
	add.s64 	%rd92, %rd12, %rd9;
	ld.global.nc.f32 	%f137, [%rd92];
	add.s64 	%rd93, %rd13, %rd9;
	ld.global.nc.f32 	%f138, [%rd93];
	sub.f32 	%f139, %f136, %f137;
	sub.f32 	%f140, %f136, %f138;
	abs.f32 	%f141, %f140;
	setp.gt.f32 	%p51, %f141, %f139;
	selp.f32 	%f142, %f141, %f139, %p51;
	sub.f32 	%f143, %f137, %f138;
	abs.f32 	%f144, %f143;
	setp.gt.f32 	%p52, %f144, %f142;
	selp.f32 	%f145, %f144, %f142, %p52;
	sub.f32 	%f146, %f145, %f206;
	fma.rn.f32 	%f206, %f146, %f34, %f206;
	add.s64 	%rd94, %rd14, %rd9;
	st.global.f32 	[%rd94], %f206;
	add.s32 	%r194, %r56, 3;
$L__BB2_41:
	add.s32 	%r171, %r9, %r21;
	setp.gt.u32 	%p53, %r171, -4;
	@%p53 bra 	$L__BB2_43;
$L__BB2_42:
	mul.lo.s32 	%r172, %r194, %r79;
	add.s32 	%r173, %r172, %r176;
	mul.wide.s32 	%rd95, %r173, 4;
	add.s64 	%rd96, %rd3, %rd95;
	ld.global.nc.f32 	%f147, [%rd96];
	add.s64 	%rd97, %rd2, %rd95;
	ld.global.nc.f32 	%f148, [%rd97];
	sub.s32 	%r174, %r172, %r79;
	add.s32 	%r175, %r174, %r176;
	mul.wide.s32 	%rd98, %r175, 4;
	add.s64 	%rd99, %rd1, %rd98;
	ld.global.nc.f32 	%f149, [%rd99];
	sub.f32 	%f150, %f147, %f148;
	sub.f32 	%f151, %f147, %f149;
	abs.f32 	%f152, %f151;
	setp.gt.f32 	%p54, %f152, %f150;
	selp.f32 	%f153, %f152, %f150, %p54;
	sub.f32 	%f154, %f148, %f149;
	abs.f32 	%f155, %f154;
	setp.gt.f32 	%p55, %f155, %f153;
	selp.f32 	%f156, %f155, %f153, %p55;
	sub.f32 	%f157, %f156, %f206;
	fma.rn.f32 	%f158, %f157, %f34, %f206;
	add.s64 	%rd100, %rd4, %rd95;
	st.global.f32 	[%rd100], %f158;
	mul.wide.u32 	%rd101, %r79, 4;
	add.s64 	%rd102, %rd96, %rd101;
	ld.global.nc.f32 	%f159, [%rd102];
	add.s64 	%rd103, %rd97, %rd101;
	ld.global.nc.f32 	%f160, [%rd103];
	add.s64 	%rd104, %rd99, %rd101;
	ld.global.nc.f32 	%f161, [%rd104];
	sub.f32 	%f162, %f159, %f160;
	sub.f32 	%f163, %f159, %f161;
	abs.f32 	%f164, %f163;
	setp.gt.f32 	%p56, %f164, %f162;
	selp.f32 	%f165, %f164, %f162, %p56;
	sub.f32 	%f166, %f160, %f161;
	abs.f32 	%f167, %f166;
	setp.gt.f32 	%p57, %f167, %f165;
	selp.f32 	%f168, %f167, %f165, %p57;
	sub.f32 	%f169, %f168, %f158;
	fma.rn.f32 	%f170, %f169, %f34, %f158;
	add.s64 	%rd105, %rd100, %rd101;
	st.global.f32 	[%rd105], %f170;
	add.s64 	%rd106, %rd102, %rd101;
	ld.global.nc.f32 	%f171, [%rd106];
	add.s64 	%rd107, %rd103, %rd101;
	ld.global.nc.f32 	%f172, [%rd107];
	add.s64 	%rd108, %rd104, %rd101;
	ld.global.nc.f32 	%f173, [%rd108];
	sub.f32 	%f174, %f171, %f172;
	sub.f32 	%f175, %f171, %f173;
	abs.f32 	%f176, %f175;
	setp.gt.f32 	%p58, %f176, %f174;
	selp.f32 	%f177, %f176, %f174, %p58;
	sub.f32 	%f178, %f172, %f173;
	abs.f32 	%f179, %f178;
	setp.gt.f32 	%p59, %f179, %f177;
	selp.f32 	%f180, %f179, %f177, %p59;
	sub.f32 	%f181, %f180, %f170;
	fma.rn.f32 	%f182, %f181, %f34, %f170;
	add.s64 	%rd109, %rd105, %rd101;
	st.global.f32 	[%rd109], %f182;
	add.s64 	%rd110, %rd106, %rd101;
	ld.global.nc.f32 	%f183, [%rd110];
	add.s64 	%rd111, %rd107, %rd101;
	ld.global.nc.f32 	%f184, [%rd111];
	add.s64 	%rd112, %rd108, %rd101;
	ld.global.nc.f32 	%f185, [%rd112];
	sub.f32 	%f186, %f183, %f184;
	sub.f32 	%f187, %f183, %f185;
	abs.f32 	%f188, %f187;
	setp.gt.f32 	%p60, %f188, %f186;
	selp.f32 	%f189, %f188, %f186, %p60;
	sub.f32 	%f190, %f184, %f185;
	abs.f32 	%f191, %f190;
	setp.gt.f32 	%p61, %f191, %f189;
	selp.f32 	%f192, %f191, %f189, %p61;
	sub.f32 	%f193, %f192, %f182;
	fma.rn.f32 	%f206, %f193, %f34, %f182;
	add.s64 	%rd113, %rd109, %rd101;
	st.global.f32 	[%rd113], %f206;
	add.s32 	%r194, %r194, 4;
	setp.lt.s32 	%p62, %r194, %r80;
	@%p62 bra 	$L__BB2_42;
$L__BB2_43:
	add.s32 	%r176, %r176, %r19;
	setp.lt.s32 	%p63, %r176, %r79;
	@%p63 bra 	$L__BB2_4;
$L__BB2_44:
	ret;

}


// ===== COMPILED SASS (sm_100) =====

	.target	sm_100

	.elftype	@"ET_EXEC"


//--------------------- .note.nv.tkinfo           --------------------------
	.section	.note.nv.tkinfo,"",@"SHT_NOTE"
	.sectionflags	@"SHF_NOTE_NV_TKINFO"
	.tkinfo
        /*0018*/ 	.word	0x00000002
        /*0030*/ 	.string	""
        /*0030*/ 	.string	"ptxas"
        /*0030*/ 	.string	"Cuda compilation tools, release 13.0, V13.0.88"
        /*0030*/ 	.string	"Build cuda_13.0.r13.0/compiler.36424714_0"
        /*0030*/ 	.string	"-arch sm_100 -m 64 "



//--------------------- .note.nv.cuinfo           --------------------------
	.section	.note.nv.cuinfo,"",@"SHT_NOTE"
	.sectionflags	@"SHF_NOTE_NV_CUINFO"
        /*0018*/ 	.short	0x0002
        /*001a*/ 	.short	0x0064
        /*001c*/ 	.short	0x0082
	.zero		2


//--------------------- .nv.info                  --------------------------
	.section	.nv.info,"",@"SHT_CUDA_INFO"
	.align	4


	//----- nvinfo : EIATTR_REGCOUNT
	.align		4
        /*0000*/ 	.byte	0x04, 0x2f
        /*0002*/ 	.short	(.L_1 - .L_0)
	.align		4
.L_0:
        /*0004*/ 	.word	index@(atr_batch_f32)
        /*0008*/ 	.word	0x00000020


	//----- nvinfo : EIATTR_FRAME_SIZE
	.align		4
.L_1:
        /*000c*/ 	.byte	0x04, 0x11
        /*000e*/ 	.short	(.L_3 - .L_2)
	.align		4
.L_2:
        /*0010*/ 	.word	index@($__internal_2_$__cuda_sm3x_div_rn_noftz_f32_slowpath)
        /*0014*/ 	.word	0x00000000


	//----- nvinfo : EIATTR_FRAME_SIZE
	.align		4
.L_3:
        /*0018*/ 	.byte	0x04, 0x11
        /*001a*/ 	.short	(.L_5 - .L_4)
	.align		4
.L_4:
        /*001c*/ 	.word	index@(atr_batch_f32)
        /*0020*/ 	.word	0x00000000


	//----- nvinfo : EIATTR_REGCOUNT
	.align		4
.L_5:
        /*0024*/ 	.byte	0x04, 0x2f
        /*0026*/ 	.short	(.L_7 - .L_6)
	.align		4
.L_6:
        /*0028*/ 	.word	index@(atr_batch_from_tr_prefix_f32)
        /*002c*/ 	.word	0x00000020


	//----- nvinfo : EIATTR_FRAME_SIZE
	.align		4
.L_7:
        /*0030*/ 	.byte	0x04, 0x11
        /*0032*/ 	.short	(.L_9 - .L_8)
	.align		4
.L_8:
        /*0034*/ 	.word	index@($__internal_1_$__cuda_sm20_div_rn_f64_full)
        /*0038*/ 	.word	0x00000000


	//----- nvinfo : EIATTR_FRAME_SIZE
	.align		4
.L_9:
        /*003c*/ 	.byte	0x04, 0x11
        /*003e*/ 	.short	(.L_11 - .L_10)
	.align		4
.L_10:
        /*0040*/ 	.word	index@(atr_batch_from_tr_prefix_f32)
        /*0044*/ 	.word	0x00000000


	//----- nvinfo : EIATTR_REGCOUNT
	.align		4
.L_11:
        /*0048*/ 	.byte	0x04, 0x2f
        /*004a*/ 	.short	(.L_13 - .L_12)
	.align		4
.L_12:
        /*004c*/ 	.word	index@(atr_many_series_one_param_f32)
        /*0050*/ 	.word	0x00000028


	//----- nvinfo : EIATTR_FRAME_SIZE
	.align		4
.L_13:
        /*0054*/ 	.byte	0x04, 0x11
        /*0056*/ 	.short	(.L_15 - .L_14)
	.align		4
.L_14:
        /*0058*/ 	.word	index@($__internal_0_$__cuda_sm3x_div_rn_noftz_f32_slowpath)
        /*005c*/ 	.word	0x00000000


	//----- nvinfo : EIATTR_FRAME_SIZE
	.align		4
.L_15:
        /*0060*/ 	.byte	0x04, 0x11
        /*0062*/ 	.short	(.L_17 - .L_16)
	.align		4
.L_16:
        /*0064*/ 	.word	index@(atr_many_series_one_param_f32)
        /*0068*/ 	.word	0x00000000


	//----- nvinfo : EIATTR_MIN_STACK_SIZE
	.align		4
.L_17:
        /*006c*/ 	.byte	0x04, 0x12
        /*006e*/ 	.short	(.L_19 - .L_18)
	.align		4
.L_18:
        /*0070*/ 	.word	index@(atr_many_series_one_param_f32)
        /*0074*/ 	.word	0x00000000


	//----- nvinfo : EIATTR_MIN_STACK_SIZE
	.align		4
.L_19:
        /*0078*/ 	.byte	0x04, 0x12
        /*007a*/ 	.short	(.L_21 - .L_20)
	.align		4
.L_20:
        /*007c*/ 	.word	index@(atr_batch_from_tr_prefix_f32)
        /*0080*/ 	.word	0x00000000


	//----- nvinfo : EIATTR_MIN_STACK_SIZE
	.align		4
.L_21:
        /*0084*/ 	.byte	0x04, 0x12
        /*0086*/ 	.short	(.L_23 - .L_22)
	.align		4
.L_22:
        /*0088*/ 	.word	index@(atr_batch_f32)
        /*008c*/ 	.word	0x00000000
.L_23:


//--------------------- .nv.compat                --------------------------
	.section	.nv.compat,"",@"SHT_CUDA_COMPAT_INFO"
	.align	4
        /*0000*/ 	.byte	0x02, 0x09, 0x00, 0x00, 0x02, 0x02, 0x01, 0x00, 0x02, 0x05, 0x05, 0x00, 0x03, 0x07, 0x01, 0x01
        /*0010*/ 	.byte	0x02, 0x03, 0x00, 0x00, 0x02, 0x06, 0x01, 0x00, 0x04, 0x0b, 0x08, 0x00, 0x01, 0x00, 0x00, 0x00
        /*0020*/ 	.byte	0x00, 0x00, 0x00, 0x00


//--------------------- .nv.info.atr_many_series_one_param_f32 --------------------------
	.section	.nv.info.atr_many_series_one_param_f32,"",@"SHT_CUDA_INFO"
	.sectionflags	@""
	.align	4


	//----- nvinfo : EIATTR_CUDA_API_VERSION
	.align		4
        /*0000*/ 	.byte	0x04, 0x37
        /*0002*/ 	.short	(.L_25 - .L_24)
.L_24:
        /*0004*/ 	.word	0x00000082


	//----- nvinfo : EIATTR_KPARAM_INFO
	.align		4
.L_25:
        /*0008*/ 	.byte	0x04, 0x17
        /*000a*/ 	.short	(.L_27 - .L_26)
.L_26:
        /*000c*/ 	.word	0x00000000
        /*0010*/ 	.short	0x0008
        /*0012*/ 	.short	0x0030
        /*0014*/ 	.byte	0x00, 0xf5, 0x21, 0x00


	//----- nvinfo : EIATTR_KPARAM_INFO
	.align		4
.L_27:
        /*0018*/ 	.byte	0x04, 0x17
        /*001a*/ 	.short	(.L_29 - .L_28)
.L_28:
        /*001c*/ 	.word	0x00000000
        /*0020*/ 	.short	0x0007
        /*0022*/ 	.short	0x002c
        /*0024*/ 	.byte	0x00, 0xf0, 0x11, 0x00


	//----- nvinfo : EIATTR_KPARAM_INFO
	.align		4
.L_29:
        /*0028*/ 	.byte	0x04, 0x17
        /*002a*/ 	.short	(.L_31 - .L_30)
.L_30:
        /*002c*/ 	.word	0x00000000
        /*0030*/ 	.short	0x0006
        /*0032*/ 	.short	0x0028
        /*0034*/ 	.byte	0x00, 0xf0, 0x11, 0x00


	//----- nvinfo : EIATTR_KPARAM_INFO
	.align		4
.L_31:
        /*0038*/ 	.byte	0x04, 0x17
        /*003a*/ 	.short	(.L_33 - .L_32)
.L_32:
        /*003c*/ 	.word	0x00000000
        /*0040*/ 	.short	0x0005
        /*0042*/ 	.short	0x0024
        /*0044*/ 	.byte	0x00, 0xf0, 0x11, 0x00


	//----- nvinfo : EIATTR_KPARAM_INFO
	.align		4
.L_33:
        /*0048*/ 	.byte	0x04, 0x17
        /*004a*/ 	.short	(.L_35 - .L_34)
.L_34:
        /*004c*/ 	.word	0x00000000
        /*0050*/ 	.short	0x0004
        /*0052*/ 	.short	0x0020
        /*0054*/ 	.byte	0x00, 0xf0, 0x11, 0x00


	//----- nvinfo : EIATTR_KPARAM_INFO
	.align		4
.L_35:
        /*0058*/ 	.byte	0x04, 0x17
        /*005a*/ 	.short	(.L_37 - .L_36)
.L_36:
        /*005c*/ 	.word	0x00000000
        /*0060*/ 	.short	0x0003
        /*0062*/ 	.short	0x0018
        /*0064*/ 	.byte	0x00, 0xf5, 0x21, 0x00


	//----- nvinfo : EIATTR_KPARAM_INFO
	.align		4
.L_37:
        /*0068*/ 	.byte	0x04, 0x17
        /*006a*/ 	.short	(.L_39 - .L_38)
.L_38:
        /*006c*/ 	.word	0x00000000
        /*0070*/ 	.short	0x0002
        /*0072*/ 	.short	0x0010
        /*0074*/ 	.byte	0x00, 0xf5, 0x21, 0x00


	//----- nvinfo : EIATTR_KPARAM_INFO
	.align		4
.L_39:
        /*0078*/ 	.byte	0x04, 0x17
        /*007a*/ 	.short	(.L_41 - .L_40)
.L_40:
        /*007c*/ 	.word	0x00000000
        /*0080*/ 	.short	0x0001
        /*0082*/ 	.short	0x0008
        /*0084*/ 	.byte	0x00, 0xf5, 0x21, 0x00


	//----- nvinfo : EIATTR_KPARAM_INFO
	.align		4
.L_41:
        /*0088*/ 	.byte	0x04, 0x17
        /*008a*/ 	.short	(.L_43 - .L_42)
.L_42:
        /*008c*/ 	.word	0x00000000
        /*0090*/ 	.short	0x0000
        /*0092*/ 	.short	0x0000
        /*0094*/ 	.byte	0x00, 0xf5, 0x21, 0x00


	//----- nvinfo : EIATTR_SPARSE_MMA_MASK
	.align		4
.L_43:
        /*0098*/ 	.byte	0x03, 0x50
        /*009a*/ 	.short	0x0000


	//----- nvinfo : EIATTR_MAXREG_COUNT
	.align		4
        /*009c*/ 	.byte	0x03, 0x1b
        /*009e*/ 	.short	0x00ff


	//----- nvinfo : EIATTR_MERCURY_ISA_VERSION
	.align		4
        /*00a0*/ 	.byte	0x03, 0x5f
        /*00a2*/ 	.short	0x0101


	//----- nvinfo : EIATTR_COOP_GROUP_MASK_REGIDS
	.align		4
        /*00a4*/ 	.byte	0x04, 0x29
        /*00a6*/ 	.short	(.L_45 - .L_44)


	//   ....[0]....
.L_44:
        /*00a8*/ 	.word	0xffffffff


	//   ....[1]....
        /*00ac*/ 	.word	0xffffffff


	//   ....[2]....
        /*00b0*/ 	.word	0xffffffff


	//   ....[3]....
        /*00b4*/ 	.word	0xffffffff


	//   ....[4]....
        /*00b8*/ 	.word	0xffffffff


	//   ....[5]....
        /*00bc*/ 	.word	0x0500000d


	//   ....[6]....
        /*00c0*/ 	.word	0x0500000d


	//   ....[7]....
        /*00c4*/ 	.word	0x0500000d


	//   ....[8]....
        /*00c8*/ 	.word	0x0500000d


	//   ....[9]....
        /*00cc*/ 	.word	0x0500000d


	//----- nvinfo : EIATTR_COOP_GROUP_INSTR_OFFSETS
	.align		4
.L_45:
        /*00d0*/ 	.byte	0x04, 0x28
        /*00d2*/ 	.short	(.L_47 - .L_46)


	//   ....[0]....
.L_46:
        /*00d4*/ 	.word	0x000013f0


	//   ....[1]....
        /*00d8*/ 	.word	0x00001410


	//   ....[2]....
        /*00dc*/ 	.word	0x00001430


	//   ....[3]....
        /*00e0*/ 	.word	0x00001450


	//   ....[4]....
        /*00e4*/ 	.word	0x00001470


	//   ....[5]....
        /*00e8*/ 	.word	0x00002020


	//   ....[6]....
        /*00ec*/ 	.word	0x000020b0


	//   ....[7]....
        /*00f0*/ 	.word	0x00002120


	//   ....[8]....
        /*00f4*/ 	.word	0x00002190


	//   ....[9]....
        /*00f8*/ 	.word	0x00002200


	//----- nvinfo : EIATTR_VRC_CTA_INIT_COUNT
	.align		4
.L_47:
        /*00fc*/ 	.byte	0x02, 0x4a
	.zero		1
	.zero		1


	//----- nvinfo : EIATTR_EXIT_INSTR_OFFSETS
	.align		4
        /*0100*/ 	.byte	0x04, 0x1c
        /*0102*/ 	.short	(.L_49 - .L_48)


	//   ....[0]....
.L_48:
        /*0104*/ 	.word	0x00000050


	//   ....[1]....
        /*0108*/ 	.word	0x00000080


	//   ....[2]....
        /*010c*/ 	.word	0x000000f0


	//   ....[3]....
        /*0110*/ 	.word	0x00001fb0


	//----- nvinfo : EIATTR_CRS_STACK_SIZE
	.align		4
.L_49:
        /*0114*/ 	.byte	0x04, 0x1e
        /*0116*/ 	.short	(.L_51 - .L_50)
.L_50:
        /*0118*/ 	.word	0x00000000


	//----- nvinfo : EIATTR_CBANK_PARAM_SIZE
	.align		4
.L_51:
        /*011c*/ 	.byte	0x03, 0x19
        /*011e*/ 	.short	0x0038


	//----- nvinfo : EIATTR_PARAM_CBANK
	.align		4
        /*0120*/ 	.byte	0x04, 0x0a
        /*0122*/ 	.short	(.L_53 - .L_52)
	.align		4
.L_52:
        /*0124*/ 	.word	index@(.nv.constant0.atr_many_series_one_param_f32)
        /*0128*/ 	.short	0x0380
        /*012a*/ 	.short	0x0038


	//----- nvinfo : EIATTR_SW_WAR
	.align		4
.L_53:
        /*012c*/ 	.byte	0x04, 0x36
        /*012e*/ 	.short	(.L_55 - .L_54)
.L_54:
        /*0130*/ 	.word	0x00000008
.L_55:


//--------------------- .nv.info.atr_batch_from_tr_prefix_f32 --------------------------
	.section	.nv.info.atr_batch_from_tr_prefix_f32,"",@"SHT_CUDA_INFO"
	.sectionflags	@""
	.align	4


	//----- nvinfo : EIATTR_CUDA_API_VERSION
	.align		4
        /*0000*/ 	.byte	0x04, 0x37
        /*0002*/ 	.short	(.L_57 - .L_56)
.L_56:
        /*0004*/ 	.word	0x00000082


	//----- nvinfo : EIATTR_KPARAM_INFO
	.align		4
.L_57:
        /*0008*/ 	.byte	0x04, 0x17
        /*000a*/ 	.short	(.L_59 - .L_58)
.L_58:
        /*000c*/ 	.word	0x00000000
        /*0010*/ 	.short	0x0008
        /*0012*/ 	.short	0x0038
        /*0014*/ 	.byte	0x00, 0xf5, 0x21, 0x00


	//----- nvinfo : EIATTR_KPARAM_INFO
	.align		4
.L_59:
        /*0018*/ 	.byte	0x04, 0x17
        /*001a*/ 	.short	(.L_61 - .L_60)
.L_60:
        /*001c*/ 	.word	0x00000000
        /*0020*/ 	.short	0x0007
        /*0022*/ 	.short	0x0030
        /*0024*/ 	.byte	0x00, 0xf0, 0x11, 0x00


	//----- nvinfo : EIATTR_KPARAM_INFO
	.align		4
.L_61:
        /*0028*/ 	.byte	0x04, 0x17
        /*002a*/ 	.short	(.L_63 - .L_62)
.L_62:
        /*002c*/ 	.word	0x00000000
        /*0030*/ 	.short	0x0006
        /*0032*/ 	.short	0x002c
        /*0034*/ 	.byte	0x00, 0xf0, 0x11, 0x00


	//----- nvinfo : EIATTR_KPARAM_INFO
	.align		4
.L_63:
        /*0038*/ 	.byte	0x04, 0x17
        /*003a*/ 	.short	(.L_65 - .L_64)
.L_64:
        /*003c*/ 	.word	0x00000000
        /*0040*/ 	.short	0x0005
        /*0042*/ 	.short	0x0028
        /*0044*/ 	.byte	0x00, 0xf0, 0x11, 0x00


	//----- nvinfo : EIATTR_KPARAM_INFO
	.align		4
.L_65:
        /*0048*/ 	.byte	0x04, 0x17
        /*004a*/ 	.short	(.L_67 - .L_66)
.L_66:
        /*004c*/ 	.word	0x00000000
        /*0050*/ 	.short	0x0004
        /*0052*/ 	.short	0x0020
        /*0054*/ 	.byte	0x00, 0xf5, 0x21, 0x00


	//----- nvinfo : EIATTR_KPARAM_INFO
	.align		4
.L_67:
        /*0058*/ 	.byte	0x04, 0x17
        /*005a*/ 	.short	(.L_69 - .L_68)
.L_68:
        /*005c*/ 	.word	0x00000000
        /*0060*/ 	.short	0x0003
        /*0062*/ 	.short	0x0018
        /*0064*/ 	.byte	0x00, 0xf5, 0x21, 0x00


	//----- nvinfo : EIATTR_KPARAM_INFO
	.align		4
.L_69:
        /*0068*/ 	.byte	0x04, 0x17
        /*006a*/ 	.short	(.L_71 - .L_70)
.L_70:
        /*006c*/ 	.word	0x00000000
        /*0070*/ 	.short	0x0002
        /*0072*/ 	.short	0x0010
        /*0074*/ 	.byte	0x00, 0xf5, 0x21, 0x00


	//----- nvinfo : EIATTR_KPARAM_INFO
	.align		4
.L_71:
        /*0078*/ 	.byte	0x04, 0x17
        /*007a*/ 	.short	(.L_73 - .L_72)
.L_72:
        /*007c*/ 	.word	0x00000000
        /*0080*/ 	.short	0x0001
        /*0082*/ 	.short	0x0008
        /*0084*/ 	.byte	0x00, 0xf5, 0x21, 0x00


	//----- nvinfo : EIATTR_KPARAM_INFO
	.align		4
.L_73:
        /*0088*/ 	.byte	0x04, 0x17
        /*008a*/ 	.short	(.L_75 - .L_74)
.L_74:
        /*008c*/ 	.word	0x00000000
        /*0090*/ 	.short	0x0000
        /*0092*/ 	.short	0x0000
        /*0094*/ 	.byte	0x00, 0xf5, 0x21, 0x00


	//----- nvinfo : EIATTR_SPARSE_MMA_MASK
	.align		4
.L_75:
        /*0098*/ 	.byte	0x03, 0x50
        /*009a*/ 	.short	0x0000


	//----- nvinfo : EIATTR_MAXREG_COUNT
	.align		4
        /*009c*/ 	.byte	0x03, 0x1b
        /*009e*/ 	.short	0x00ff


	//----- nvinfo : EIATTR_NUM_BARRIERS
	.align		4
        /*00a0*/ 	.byte	0x02, 0x4c
        /*00a2*/ 	.byte	0x01
	.zero		1


	//----- nvinfo : EIATTR_MERCURY_ISA_VERSION
	.align		4
        /*00a4*/ 	.byte	0x03, 0x5f
        /*00a6*/ 	.short	0x0101


	//----- nvinfo : EIATTR_VRC_CTA_INIT_COUNT
	.align		4
        /*00a8*/ 	.byte	0x02, 0x4a
	.zero		1
	.zero		1


	//----- nvinfo : EIATTR_EXIT_INSTR_OFFSETS
	.align		4
        /*00ac*/ 	.byte	0x04, 0x1c
        /*00ae*/ 	.short	(.L_77 - .L_76)


	//   ....[0]....
.L_76:
        /*00b0*/ 	.word	0x00000040


	//   ....[1]....
        /*00b4*/ 	.word	0x00000110


	//   ....[2]....
        /*00b8*/ 	.word	0x00000240


	//   ....[3]....
        /*00bc*/ 	.word	0x00000460


	//   ....[4]....
        /*00c0*/ 	.word	0x000005e0


	//   ....[5]....
        /*00c4*/ 	.word	0x00000f10


	//   ....[6]....
        /*00c8*/ 	.word	0x00001090


	//----- nvinfo : EIATTR_CRS_STACK_SIZE
	.align		4
.L_77:
        /*00cc*/ 	.byte	0x04, 0x1e
        /*00ce*/ 	.short	(.L_79 - .L_78)
.L_78:
        /*00d0*/ 	.word	0x00000000


	//----- nvinfo : EIATTR_CBANK_PARAM_SIZE
	.align		4
.L_79:
        /*00d4*/ 	.byte	0x03, 0x19
        /*00d6*/ 	.short	0x0040


	//----- nvinfo : EIATTR_PARAM_CBANK
	.align		4
        /*00d8*/ 	.byte	0x04, 0x0a
        /*00da*/ 	.short	(.L_81 - .L_80)
	.align		4
.L_80:
        /*00dc*/ 	.word	index@(.nv.constant0.atr_batch_from_tr_prefix_f32)
        /*00e0*/ 	.short	0x0380
        /*00e2*/ 	.short	0x0040


	//----- nvinfo : EIATTR_SW_WAR
	.align		4
.L_81:
        /*00e4*/ 	.byte	0x04, 0x36
        /*00e6*/ 	.short	(.L_83 - .L_82)
.L_82:
        /*00e8*/ 	.word	0x00000008
.L_83:


//--------------------- .nv.info.atr_batch_f32    --------------------------
	.section	.nv.info.atr_batch_f32,"",@"SHT_CUDA_INFO"
	.sectionflags	@""
	.align	4


	//----- nvinfo : EIATTR_CUDA_API_VERSION
	.align		4
        /*0000*/ 	.byte	0x04, 0x37
        /*0002*/ 	.short	(.L_85 - .L_84)
.L_84:
        /*0004*/ 	.word	0x00000082


	//----- nvinfo : EIATTR_KPARAM_INFO
	.align		4
.L_85:
        /*0008*/ 	.byte	0x04, 0x17
        /*000a*/ 	.short	(.L_87 - .L_86)
.L_86:
        /*000c*/ 	.word	0x00000000
        /*0010*/ 	.short	0x0009
        /*0012*/ 	.short	0x0040
        /*0014*/ 	.byte	0x00, 0xf5, 0x21, 0x00


	//----- nvinfo : EIATTR_KPARAM_INFO
	.align		4
.L_87:
        /*0018*/ 	.byte	0x04, 0x17
        /*001a*/ 	.short	(.L_89 - .L_88)
.L_88:
        /*001c*/ 	.word	0x00000000
        /*0020*/ 	.short	0x0008
        /*0022*/ 	.short	0x0038
        /*0024*/ 	.byte	0x00, 0xf0, 0x11, 0x00


	//----- nvinfo : EIATTR_KPARAM_INFO
	.align		4
.L_89:
        /*0028*/ 	.byte	0x04, 0x17
        /*002a*/ 	.short	(.L_91 - .L_90)
.L_90:
        /*002c*/ 	.word	0x00000000
        /*0030*/ 	.short	0x0007
        /*0032*/ 	.short	0x0034
        /*0034*/ 	.byte	0x00, 0xf0, 0x11, 0x00


	//----- nvinfo : EIATTR_KPARAM_INFO
	.align		4
.L_91:
        /*0038*/ 	.byte	0x04, 0x17
        /*003a*/ 	.short	(.L_93 - .L_92)
.L_92:
        /*003c*/ 	.word	0x00000000
        /*0040*/ 	.short	0x0006
        /*0042*/ 	.short	0x0030
        /*0044*/ 	.byte	0x00, 0xf0, 0x11, 0x00


	//----- nvinfo : EIATTR_KPARAM_INFO
	.align		4
.L_93:
        /*0048*/ 	.byte	0x04, 0x17
        /*004a*/ 	.short	(.L_95 - .L_94)
.L_94:
        /*004c*/ 	.word	0x00000000
        /*0050*/ 	.short	0x0005
        /*0052*/ 	.short	0x0028
        /*0054*/ 	.byte	0x00, 0xf5, 0x21, 0x00


	//----- nvinfo : EIATTR_KPARAM_INFO
	.align		4
.L_95:
        /*0058*/ 	.byte	0x04, 0x17
        /*005a*/ 	.short	(.L_97 - .L_96)
.L_96:
        /*005c*/ 	.word	0x00000000
        /*0060*/ 	.short	0x0004
        /*0062*/ 	.short	0x0020
        /*0064*/ 	.byte	0x00, 0xf5, 0x21, 0x00


	//----- nvinfo : EIATTR_KPARAM_INFO
	.align		4
.L_97:
        /*0068*/ 	.byte	0x04, 0x17
        /*006a*/ 	.short	(.L_99 - .L_98)
.L_98:
        /*006c*/ 	.word	0x00000000
        /*0070*/ 	.short	0x0003
        /*0072*/ 	.short	0x0018
        /*0074*/ 	.byte	0x00, 0xf5, 0x21, 0x00


	//----- nvinfo : EIATTR_KPARAM_INFO
	.align		4
.L_99:
        /*0078*/ 	.byte	0x04, 0x17
        /*007a*/ 	.short	(.L_101 - .L_100)
.L_100:
        /*007c*/ 	.word	0x00000000
        /*0080*/ 	.short	0x0002
        /*0082*/ 	.short	0x0010
        /*0084*/ 	.byte	0x00, 0xf5, 0x21, 0x00


	//----- nvinfo : EIATTR_KPARAM_INFO
	.align		4
.L_101:
        /*0088*/ 	.byte	0x04, 0x17
        /*008a*/ 	.short	(.L_103 - .L_102)
.L_102:
        /*008c*/ 	.word	0x00000000
        /*0090*/ 	.short	0x0001
        /*0092*/ 	.short	0x0008
        /*0094*/ 	.byte	0x00, 0xf5, 0x21, 0x00


	//----- nvinfo : EIATTR_KPARAM_INFO
	.align		4
.L_103:
        /*0098*/ 	.byte	0x04, 0x17
        /*009a*/ 	.short	(.L_105 - .L_104)
.L_104:
        /*009c*/ 	.word	0x00000000
        /*00a0*/ 	.short	0x0000
        /*00a2*/ 	.short	0x0000
        /*00a4*/ 	.byte	0x00, 0xf5, 0x21, 0x00


	//----- nvinfo : EIATTR_SPARSE_MMA_MASK
	.align		4
.L_105:
        /*00a8*/ 	.byte	0x03, 0x50
        /*00aa*/ 	.short	0x0000


	//----- nvinfo : EIATTR_MAXREG_COUNT
	.align		4
        /*00ac*/ 	.byte	0x03, 0x1b
        /*00ae*/ 	.short	0x00ff


	//----- nvinfo : EIATTR_NUM_BARRIERS
	.align		4
        /*00b0*/ 	.byte	0x02, 0x4c
        /*00b2*/ 	.byte	0x01
	.zero		1


	//----- nvinfo : EIATTR_MERCURY_ISA_VERSION
	.align		4
        /*00b4*/ 	.byte	0x03, 0x5f
        /*00b6*/ 	.short	0x0101


	//----- nvinfo : EIATTR_COOP_GROUP_MASK_REGIDS
	.align		4
        /*00b8*/ 	.byte	0x04, 0x29
        /*00ba*/ 	.short	(.L_107 - .L_106)


	//   ....[0]....
.L_106:
        /*00bc*/ 	.word	0xffffffff


	//   ....[1]....
        /*00c0*/ 	.word	0xffffffff


	//   ....[2]....
        /*00c4*/ 	.word	0xffffffff


	//   ....[3]....
        /*00c8*/ 	.word	0xffffffff


	//   ....[4]....
        /*00cc*/ 	.word	0xffffffff


	//   ....[5]....
        /*00d0*/ 	.word	0xffffffff


	//   ....[6]....
        /*00d4*/ 	.word	0xffffffff


	//   ....[7]....
        /*00d8*/ 	.word	0xffffffff


	//   ....[8]....
        /*00dc*/ 	.word	0xffffffff


	//   ....[9]....
        /*00e0*/ 	.word	0xffffffff


	//----- nvinfo : EIATTR_COOP_GROUP_INSTR_OFFSETS
	.align		4
.L_107:
        /*00e4*/ 	.byte	0x04, 0x28
        /*00e6*/ 	.short	(.L_109 - .L_108)


	//   ....[0]....
.L_108:
        /*00e8*/ 	.word	0x00000440


	//   ....[1]....
        /*00ec*/ 	.word	0x00000490


	//   ....[2]....
        /*00f0*/ 	.word	0x000004c0


	//   ....[3]....
        /*00f4*/ 	.word	0x00000500


	//   ....[4]....
        /*00f8*/ 	.word	0x00000540


	//   ....[5]....
        /*00fc*/ 	.word	0x00000640


	//   ....[6]....
        /*0100*/ 	.word	0x00000660


	//   ....[7]....
        /*0104*/ 	.word	0x00000680


	//   ....[8]....
        /*0108*/ 	.word	0x000006a0


	//   ....[9]....
        /*010c*/ 	.word	0x000006c0


	//----- nvinfo : EIATTR_VRC_CTA_INIT_COUNT
	.align		4
.L_109:
        /*0110*/ 	.byte	0x02, 0x4a
	.zero		1
	.zero		1


	//----- nvinfo : EIATTR_EXIT_INSTR_OFFSETS
	.align		4
        /*0114*/ 	.byte	0x04, 0x1c
        /*0116*/ 	.short	(.L_111 - .L_110)


	//   ....[0]....
.L_110:
        /*0118*/ 	.word	0x00000040


	//   ....[1]....
        /*011c*/ 	.word	0x00000100


	//   ....[2]....
        /*0120*/ 	.word	0x00000230


	//   ....[3]....
        /*0124*/ 	.word	0x00000580


	//   ....[4]....
        /*0128*/ 	.word	0x000006d0


	//   ....[5]....
        /*012c*/ 	.word	0x00000840


	//   ....[6]....
        /*0130*/ 	.word	0x00000b10


	//   ....[7]....
        /*0134*/ 	.word	0x00001050


	//----- nvinfo : EIATTR_CRS_STACK_SIZE
	.align		4
.L_111:
        /*0138*/ 	.byte	0x04, 0x1e
        /*013a*/ 	.short	(.L_113 - .L_112)
.L_112:
        /*013c*/ 	.word	0x00000000


	//----- nvinfo : EIATTR_CBANK_PARAM_SIZE
	.align		4
.L_113:
        /*0140*/ 	.byte	0x03, 0x19
        /*0142*/ 	.short	0x0048


	//----- nvinfo : EIATTR_PARAM_CBANK
	.align		4
        /*0144*/ 	.byte	0x04, 0x0a
        /*0146*/ 	.short	(.L_115 - .L_114)
	.align		4
.L_114:
        /*0148*/ 	.word	index@(.nv.constant0.atr_batch_f32)
        /*014c*/ 	.short	0x0380
        /*014e*/ 	.short	0x0048


	//----- nvinfo : EIATTR_SW_WAR
	.align		4
.L_115:
        /*0150*/ 	.byte	0x04, 0x36
        /*0152*/ 	.short	(.L_117 - .L_116)
.L_116:
        /*0154*/ 	.word	0x00000008
.L_117:


//--------------------- .nv.callgraph             --------------------------
	.section	.nv.callgraph,"",@"SHT_CUDA_CALLGRAPH"
	.align	4
	.sectionentsize	8
	.align		4
        /*0000*/ 	.word	0x00000000
	.align		4
        /*0004*/ 	.word	0xffffffff
	.align		4
        /*0008*/ 	.word	0x00000000
	.align		4
        /*000c*/ 	.word	0xfffffffe
	.align		4
        /*0010*/ 	.word	0x00000000
	.align		4
        /*0014*/ 	.word	0xfffffffd
	.align		4
        /*0018*/ 	.word	0x00000000
	.align		4
        /*001c*/ 	.word	0xfffffffc


//--------------------- .text.atr_many_series_one_param_f32 --------------------------
	.section	.text.atr_many_series_one_param_f32,"ax",@progbits
	.align	128
        .global         atr_many_series_one_param_f32
        .type           atr_many_series_one_param_f32,@function
        .size           atr_many_series_one_param_f32,(.L_x_83 - atr_many_series_one_param_f32)
        .other          atr_many_series_one_param_f32,@"STO_CUDA_ENTRY STV_DEFAULT"
atr_many_series_one_param_f32:
.text.atr_many_series_one_param_f32:
[----:B------:R-:W-:Y:S08]  /*0000*/  LDC R1, c[0x0][0x37c] ;  /* 0x0000df00ff017b82 */ /* 0x000ff00000000800 */
[----:B------:R-:W0:Y:S01]  /*0010*/  LDC.64 R4, c[0x0][0x3a8] ;  /* 0x0000ea00ff047b82 */ /* 0x000e220000000a00 */
[----:B------:R-:W0:Y:S02]  /*0020*/  LDCU UR5, c[0x0][0x3a0] ;  /* 0x00007400ff0577ac */ /* 0x000e240008000800 */
[----:B0-----:R-:W-:-:S04]  /*0030*/  VIMNMX3 R0, R4, UR5, R5, PT ;  /* 0x0000000504007c0f */ /* 0x001fc8000b800105 */
[----:B------:R-:W-:-:S13]  /*0040*/  ISETP.GE.AND P0, PT, R0, 0x1, PT ;  /* 0x000000010000780c */ /* 0x000fda0003f06270 */
[----:B------:R-:W-:Y:S05]  /*0050*/  @!P0 EXIT ;  /* 0x000000000000894d */ /* 0x000fea0003800000 */
[----:B------:R-:W0:Y:S02]  /*0060*/  LDC R6, c[0x0][0x360] ;  /* 0x0000d800ff067b82 */ /* 0x000e240000000800 */
[----:B0-----:R-:W-:-:S13]  /*0070*/  ISETP.GE.U32.AND P0, PT, R6, 0x20, PT ;  /* 0x000000200600780c */ /* 0x001fda0003f06070 */
[----:B------:R-:W-:Y:S05]  /*0080*/  @!P0 EXIT ;  /* 0x000000000000894d */ /* 0x000fea0003800000 */
[----:B------:R-:W0:Y:S01]  /*0090*/  S2R R0, SR_TID.X ;  /* 0x0000000000007919 */ /* 0x000e220000002100 */
[----:B------:R-:W1:Y:S01]  /*00a0*/  S2UR UR4, SR_CTAID.X ;  /* 0x00000000000479c3 */ /* 0x000e620000002500 */
[----:B------:R-:W-:Y:S02]  /*00b0*/  SHF.R.U32.HI R6, RZ, 0x5, R6 ;  /* 0x00000005ff067819 */ /* 0x000fe40000011606 */
[----:B0-----:R-:W-:-:S05]  /*00c0*/  SHF.R.U32.HI R3, RZ, 0x5, R0 ;  /* 0x00000005ff037819 */ /* 0x001fca0000011600 */
[----:B-1----:R-:W-:-:S05]  /*00d0*/  IMAD R3, R6, UR4, R3 ;  /* 0x0000000406037c24 */ /* 0x002fca000f8e0203 */
[----:B------:R-:W-:-:S13]  /*00e0*/  ISETP.GE.AND P0, PT, R3, R4, PT ;  /* 0x000000040300720c */ /* 0x000fda0003f06270 */
[----:B------:R-:W-:Y:S05]  /*00f0*/  @P0 EXIT ;  /* 0x000000000000094d */ /* 0x000fea0003800000 */
[----:B------:R-:W0:Y:S01]  /*0100*/  LDCU UR4, c[0x0][0x370] ;  /* 0x00006e00ff0477ac */ /* 0x000e220008000800 */
[----:B------:R-:W-:Y:S02]  /*0110*/  LOP3.LUT R0, R0, 0x1f, RZ, 0xc0, !PT ;  /* 0x0000001f00007812 */ /* 0x000fe400078ec0ff */
[----:B------:R-:W-:Y:S01]  /*0120*/  I2FP.F32.U32 R4, UR5 ;  /* 0x0000000500047c45 */ /* 0x000fe20008201000 */
[----:B------:R-:W1:Y:S01]  /*0130*/  LDCU.64 UR6, c[0x0][0x358] ;  /* 0x00006b00ff0677ac */ /* 0x000e620008000a00 */
[----:B------:R-:W-:Y:S02]  /*0140*/  LOP3.LUT R14, RZ, R0, RZ, 0x33, !PT ;  /* 0x00000000ff0e7212 */ /* 0x000fe400078e33ff */
[----:B------:R-:W-:Y:S02]  /*0150*/  LOP3.LUT R8, R0, 0x40, RZ, 0xfc, !PT ;  /* 0x0000004000087812 */ /* 0x000fe400078efcff */
[C---:B------:R-:W-:Y:S01]  /*0160*/  IADD3 R2, PT, PT, R14.reuse, R5, RZ ;  /* 0x000000050e027210 */ /* 0x040fe20007ffe0ff */
[----:B------:R-:W-:Y:S01]  /*0170*/  VIADD R5, R14, UR5 ;  /* 0x000000050e057c36 */ /* 0x000fe20008000000 */
[----:B------:R-:W-:-:S02]  /*0180*/  LOP3.LUT R10, R0, 0x60, RZ, 0xfc, !PT ;  /* 0x00000060000a7812 */ /* 0x000fc400078efcff */
[----:B------:R-:W-:Y:S02]  /*0190*/  LEA.HI R7, R2, 0x1, RZ, 0x1b ;  /* 0x0000000102077811 */ /* 0x000fe400078fd8ff */
[----:B------:R-:W-:Y:S02]  /*01a0*/  LOP3.LUT R12, R0, 0x20, RZ, 0xfc, !PT ;  /* 0x00000020000c7812 */ /* 0x000fe400078efcff */
[----:B------:R-:W-:Y:S01]  /*01b0*/  LOP3.LUT R7, R7, 0x7, RZ, 0xc0, !PT ;  /* 0x0000000707077812 */ /* 0x000fe200078ec0ff */
[----:B0-----:R-:W-:-:S07]  /*01c0*/  IMAD R6, R6, UR4, RZ ;  /* 0x0000000406067c24 */ /* 0x001fce000f8e02ff */
.L_x_24:
[----:B0-----:R-:W0:Y:S08]  /*01d0*/  LDC.64 R14, c[0x0][0x398] ;  /* 0x0000e600ff0e7b82 */ /* 0x001e300000000a00 */
[----:B--2---:R-:W2:Y:S01]  /*01e0*/  LDC R9, c[0x0][0x3ac] ;  /* 0x0000eb00ff097b82 */ /* 0x004ea20000000800 */
[----:B0-----:R-:W-:-:S06]  /*01f0*/  IMAD.WIDE R14, R3, 0x4, R14 ;  /* 0x00000004030e7825 */ /* 0x001fcc00078e020e */
[----:B-1----:R0:W5:Y:S01]  /*0200*/  LDG.E.CONSTANT R14, desc[UR6][R14.64] ;  /* 0x000000060e0e7981 */ /* 0x002162000c1e9900 */
[----:B------:R-:W-:Y:S01]  /*0210*/  BSSY.RECONVERGENT B0, `(.L_x_0) ;  /* 0x0000066000007945 */ /* 0x000fe20003800200 */
[----:B--2---:R-:W-:-:S13]  /*0220*/  ISETP.GE.U32.AND P0, PT, R0, R9, PT ;  /* 0x000000090000720c */ /* 0x004fda0003f06070 */
[----:B0--3--:R-:W-:Y:S05]  /*0230*/  @P0 BRA `(.L_x_1) ;  /* 0x00000004008c0947 */ /* 0x009fea0003800000 */
[----:B------:R-:W-:Y:S01]  /*0240*/  ISETP.GE.U32.AND P0, PT, R2, 0xe0, PT ;  /* 0x000000e00200780c */ /* 0x000fe20003f06070 */
[----:B------:R-:W-:Y:S01]  /*0250*/  BSSY.RECONVERGENT B1, `(.L_x_2) ;  /* 0x0000033000017945 */ /* 0x000fe20003800200 */
[----:B------:R-:W-:Y:S02]  /*0260*/  ISETP.NE.AND P1, PT, R7, RZ, PT ;  /* 0x000000ff0700720c */ /* 0x000fe40003f25270 */
[----:B------:R-:W-:-:S09]  /*0270*/  MOV R28, R0 ;  /* 0x00000000001c7202 */ /* 0x000fd20000000f00 */
[----:B------:R-:W-:Y:S05]  /*0280*/  @!P0 BRA `(.L_x_3) ;  /* 0x0000000000bc8947 */ /* 0x000fea0003800000 */
[----:B------:R-:W0:Y:S01]  /*0290*/  LDC R16, c[0x0][0x3a8] ;  /* 0x0000ea00ff107b82 */ /* 0x000e220000000800 */
[----:B------:R-:W-:Y:S01]  /*02a0*/  LEA.HI R30, R2, 0x1, RZ, 0x1b ;  /* 0x00000001021e7811 */ /* 0x000fe200078fd8ff */
[----:B------:R-:W-:Y:S01]  /*02b0*/  IMAD.MOV.U32 R28, RZ, RZ, R0 ;  /* 0x000000ffff1c7224 */ /* 0x000fe200078e0000 */
[C---:B------:R-:W-:Y:S02]  /*02c0*/  LOP3.LUT R11, R0.reuse, 0x80, RZ, 0xfc, !PT ;  /* 0x00000080000b7812 */ /* 0x040fe400078efcff */
[C---:B------:R-:W-:Y:S02]  /*02d0*/  LOP3.LUT R13, R0.reuse, 0xa0, RZ, 0xfc, !PT ;  /* 0x000000a0000d7812 */ /* 0x040fe400078efcff */
[C---:B------:R-:W-:Y:S02]  /*02e0*/  LOP3.LUT R15, R0.reuse, 0xc0, RZ, 0xfc, !PT ;  /* 0x000000c0000f7812 */ /* 0x040fe400078efcff */
[----:B------:R-:W-:Y:S02]  /*02f0*/  LOP3.LUT R17, R0, 0xe0, RZ, 0xfc, !PT ;  /* 0x000000e000117812 */ /* 0x000fe400078efcff */
[----:B------:R-:W-:-:S04]  /*0300*/  LOP3.LUT R30, R30, 0xffffff8, RZ, 0xc0, !PT ;  /* 0x0ffffff81e1e7812 */ /* 0x000fc800078ec0ff */
[----:B------:R-:W-:Y:S01]  /*0310*/  IADD3 R30, PT, PT, -R30, RZ, RZ ;  /* 0x000000ff1e1e7210 */ /* 0x000fe20007ffe1ff */
[-CC-:B0-----:R-:W-:Y:S02]  /*0320*/  IMAD R11, R11, R16.reuse, R3.reuse ;  /* 0x000000100b0b7224 */ /* 0x181fe400078e0203 */
[-CC-:B------:R-:W-:Y:S02]  /*0330*/  IMAD R13, R13, R16.reuse, R3.reuse ;  /* 0x000000100d0d7224 */ /* 0x180fe400078e0203 */
[-CC-:B------:R-:W-:Y:S02]  /*0340*/  IMAD R15, R15, R16.reuse, R3.reuse ;  /* 0x000000100f0f7224 */ /* 0x180fe400078e0203 */
[-CC-:B------:R-:W-:Y:S02]  /*0350*/  IMAD R17, R17, R16.reuse, R3.reuse ;  /* 0x0000001011117224 */ /* 0x180fe400078e0203 */
[-CC-:B------:R-:W-:Y:S02]  /*0360*/  IMAD R29, R8, R16.reuse, R3.reuse ;  /* 0x00000010081d7224 */ /* 0x180fe400078e0203 */
[----:B------:R-:W-:-:S02]  /*0370*/  IMAD R31, R10, R16, R3 ;  /* 0x000000100a1f7224 */ /* 0x000fc400078e0203 */
[-CC-:B------:R-:W-:Y:S02]  /*0380*/  IMAD R33, R12, R16.reuse, R3.reuse ;  /* 0x000000100c217224 */ /* 0x180fe400078e0203 */
[----:B------:R-:W-:-:S07]  /*0390*/  IMAD R35, R0, R16, R3 ;  /* 0x0000001000237224 */ /* 0x000fce00078e0203 */
.L_x_4:
[----:B---3--:R-:W0:Y:S01]  /*03a0*/  LDC.64 R24, c[0x0][0x3b0] ;  /* 0x0000ec00ff187b82 */ /* 0x008e220000000a00 */
[----:B------:R-:W-:Y:S01]  /*03b0*/  IMAD.MOV.U32 R37, RZ, RZ, 0x7fc00000 ;  /* 0x7fc00000ff257424 */ /* 0x000fe200078e00ff */
[----:B------:R-:W-:Y:S02]  /*03c0*/  IADD3 R30, PT, PT, R30, 0x8, RZ ;  /* 0x000000081e1e7810 */ /* 0x000fe40007ffe0ff */
[----:B------:R-:W-:Y:S02]  /*03d0*/  IADD3 R28, PT, PT, R28, 0x100, RZ ;  /* 0x000001001c1c7810 */ /* 0x000fe40007ffe0ff */
[----:B------:R-:W-:Y:S01]  /*03e0*/  ISETP.NE.AND P0, PT, R30, RZ, PT ;  /* 0x000000ff1e00720c */ /* 0x000fe20003f05270 */
[----:B0-----:R-:W-:Y:S01]  /*03f0*/  IMAD.WIDE R22, R35, 0x4, R24 ;  /* 0x0000000423167825 */ /* 0x001fe200078e0218 */
[----:B------:R-:W-:-:S03]  /*0400*/  LEA R35, R16, R35, 0x8 ;  /* 0x0000002310237211 */ /* 0x000fc600078e40ff */
[--C-:B------:R-:W-:Y:S01]  /*0410*/  IMAD.WIDE R20, R33, 0x4, R24.reuse ;  /* 0x0000000421147825 */ /* 0x100fe200078e0218 */
[----:B------:R0:W-:Y:S03]  /*0420*/  STG.E desc[UR6][R22.64], R37 ;  /* 0x0000002516007986 */ /* 0x0001e6000c101906 */
[--C-:B------:R-:W-:Y:S01]  /*0430*/  IMAD.WIDE R18, R29, 0x4, R24.reuse ;  /* 0x000000041d127825 */ /* 0x100fe200078e0218 */
[----:B------:R1:W-:Y:S01]  /*0440*/  STG.E desc[UR6][R20.64], R37 ;  /* 0x0000002514007986 */ /* 0x0003e2000c101906 */
[C---:B------:R-:W-:Y:S02]  /*0450*/  LEA R29, R16.reuse, R29, 0x8 ;  /* 0x0000001d101d7211 */ /* 0x040fe400078e40ff */
[----:B------:R-:W-:Y:S01]  /*0460*/  IMAD.WIDE R26, R31, 0x4, R24 ;  /* 0x000000041f1a7825 */ /* 0x000fe200078e0218 */
[----:B------:R2:W-:Y:S01]  /*0470*/  STG.E desc[UR6][R18.64], R37 ;  /* 0x0000002512007986 */ /* 0x0005e2000c101906 */
[----:B------:R-:W-:-:S02]  /*0480*/  LEA R31, R16, R31, 0x8 ;  /* 0x0000001f101f7211 */ /* 0x000fc400078e40ff */
[----:B------:R-:W-:Y:S01]  /*0490*/  IMAD R33, R16, 0x100, R33 ;  /* 0x0000010010217824 */ /* 0x000fe200078e0221 */
[----:B------:R3:W-:Y:S01]  /*04a0*/  STG.E desc[UR6][R26.64], R37 ;  /* 0x000000251a007986 */ /* 0x0007e2000c101906 */
[----:B0-----:R-:W-:-:S04]  /*04b0*/  IMAD.WIDE R22, R11, 0x4, R24 ;  /* 0x000000040b167825 */ /* 0x001fc800078e0218 */
[--C-:B-1----:R-:W-:Y:S01]  /*04c0*/  IMAD.WIDE R20, R13, 0x4, R24.reuse ;  /* 0x000000040d147825 */ /* 0x102fe200078e0218 */
[----:B------:R3:W-:Y:S01]  /*04d0*/  STG.E desc[UR6][R22.64], R37 ;  /* 0x0000002516007986 */ /* 0x0007e2000c101906 */
[C---:B------:R-:W-:Y:S02]  /*04e0*/  LEA R13, R16.reuse, R13, 0x8 ;  /* 0x0000000d100d7211 */ /* 0x040fe400078e40ff */
[--C-:B--2---:R-:W-:Y:S01]  /*04f0*/  IMAD.WIDE R18, R15, 0x4, R24.reuse ;  /* 0x000000040f127825 */ /* 0x104fe200078e0218 */
[----:B------:R3:W-:Y:S01]  /*0500*/  STG.E desc[UR6][R20.64], R37 ;  /* 0x0000002514007986 */ /* 0x0007e2000c101906 */
[C---:B------:R-:W-:Y:S02]  /*0510*/  LEA R15, R16.reuse, R15, 0x8 ;  /* 0x0000000f100f7211 */ /* 0x040fe400078e40ff */
[----:B------:R-:W-:Y:S01]  /*0520*/  IMAD.WIDE R24, R17, 0x4, R24 ;  /* 0x0000000411187825 */ /* 0x000fe200078e0218 */
[----:B------:R3:W-:Y:S03]  /*0530*/  STG.E desc[UR6][R18.64], R37 ;  /* 0x0000002512007986 */ /* 0x0007e6000c101906 */
[C---:B------:R-:W-:Y:S01]  /*0540*/  IMAD R11, R16.reuse, 0x100, R11 ;  /* 0x00000100100b7824 */ /* 0x040fe200078e020b */
[----:B------:R3:W-:Y:S01]  /*0550*/  STG.E desc[UR6][R24.64], R37 ;  /* 0x0000002518007986 */ /* 0x0007e2000c101906 */
[----:B------:R-:W-:Y:S01]  /*0560*/  IMAD R17, R16, 0x100, R17 ;  /* 0x0000010010117824 */ /* 0x000fe200078e0211 */
[----:B------:R-:W-:Y:S06]  /*0570*/  @P0 BRA `(.L_x_4) ;  /* 0xfffffffc00880947 */ /* 0x000fec000383ffff */
.L_x_3:
[----:B------:R-:W-:Y:S05]  /*0580*/  BSYNC.RECONVERGENT B1 ;  /* 0x0000000000017941 */ /* 0x000fea0003800200 */
.L_x_2:
[----:B------:R-:W-:Y:S05]  /*0590*/  @!P1 BRA `(.L_x_1) ;  /* 0x0000000000b49947 */ /* 0x000fea0003800000 */
[----:B------:R-:W-:Y:S01]  /*05a0*/  IADD3 R11, PT, PT, R7, -0x1, RZ ;  /* 0xffffffff070b7810 */ /* 0x000fe20007ffe0ff */
[----:B------:R-:W-:Y:S01]  /*05b0*/  BSSY.RECONVERGENT B1, `(.L_x_5) ;  /* 0x0000015000017945 */ /* 0x000fe20003800200 */
[----:B------:R-:W-:Y:S02]  /*05c0*/  LEA.HI R13, R2, 0x1, RZ, 0x1b ;  /* 0x00000001020d7811 */ /* 0x000fe400078fd8ff */
[----:B------:R-:W-:Y:S02]  /*05d0*/  ISETP.GE.U32.AND P0, PT, R11, 0x3, PT ;  /* 0x000000030b00780c */ /* 0x000fe40003f06070 */
[----:B------:R-:W-:-:S11]  /*05e0*/  LOP3.LUT P1, RZ, R13, 0x3, RZ, 0xc0, !PT ;  /* 0x000000030dff7812 */ /* 0x000fd6000782c0ff */
[----:B------:R-:W-:Y:S05]  /*05f0*/  @!P0 BRA `(.L_x_6) ;  /* 0x0000000000408947 */ /* 0x000fea0003800000 */
[----:B---3--:R-:W0:Y:S01]  /*0600*/  LDC R18, c[0x0][0x3a8] ;  /* 0x0000ea00ff127b82 */ /* 0x008e220000000800 */
[----:B------:R-:W-:-:S07]  /*0610*/  IMAD.MOV.U32 R13, RZ, RZ, 0x7fc00000 ;  /* 0x7fc00000ff0d7424 */ /* 0x000fce00078e00ff */
[----:B------:R-:W1:Y:S01]  /*0620*/  LDC.64 R16, c[0x0][0x3b0] ;  /* 0x0000ec00ff107b82 */ /* 0x000e620000000a00 */
[C---:B0-----:R-:W-:Y:S01]  /*0630*/  IMAD R19, R28.reuse, R18, R3 ;  /* 0x000000121c137224 */ /* 0x041fe200078e0203 */
[----:B------:R-:W-:-:S03]  /*0640*/  IADD3 R28, PT, PT, R28, 0x80, RZ ;  /* 0x000000801c1c7810 */ /* 0x000fc60007ffe0ff */
[C---:B------:R-:W-:Y:S01]  /*0650*/  IMAD R23, R18.reuse, 0x40, R19 ;  /* 0x0000004012177824 */ /* 0x040fe200078e0213 */
[----:B------:R-:W-:-:S04]  /*0660*/  LEA R21, R18, R19, 0x5 ;  /* 0x0000001312157211 */ /* 0x000fc800078e28ff */
[----:B------:R-:W-:Y:S01]  /*0670*/  LEA R11, R18, R23, 0x5 ;  /* 0x00000017120b7211 */ /* 0x000fe200078e28ff */
[----:B-1----:R-:W-:-:S04]  /*0680*/  IMAD.WIDE R18, R19, 0x4, R16 ;  /* 0x0000000413127825 */ /* 0x002fc800078e0210 */
[--C-:B------:R-:W-:Y:S01]  /*0690*/  IMAD.WIDE R20, R21, 0x4, R16.reuse ;  /* 0x0000000415147825 */ /* 0x100fe200078e0210 */
[----:B------:R0:W-:Y:S03]  /*06a0*/  STG.E desc[UR6][R18.64], R13 ;  /* 0x0000000d12007986 */ /* 0x0001e6000c101906 */
[--C-:B------:R-:W-:Y:S01]  /*06b0*/  IMAD.WIDE R22, R23, 0x4, R16.reuse ;  /* 0x0000000417167825 */ /* 0x100fe200078e0210 */
[----:B------:R0:W-:Y:S03]  /*06c0*/  STG.E desc[UR6][R20.64], R13 ;  /* 0x0000000d14007986 */ /* 0x0001e6000c101906 */
[----:B------:R-:W-:Y:S01]  /*06d0*/  IMAD.WIDE R16, R11, 0x4, R16 ;  /* 0x000000040b107825 */ /* 0x000fe200078e0210 */
[----:B------:R0:W-:Y:S04]  /*06e0*/  STG.E desc[UR6][R22.64], R13 ;  /* 0x0000000d16007986 */ /* 0x0001e8000c101906 */
[----:B------:R0:W-:Y:S02]  /*06f0*/  STG.E desc[UR6][R16.64], R13 ;  /* 0x0000000d10007986 */ /* 0x0001e4000c101906 */
.L_x_6:
[----:B------:R-:W-:Y:S05]  /*0700*/  BSYNC.RECONVERGENT B1 ;  /* 0x0000000000017941 */ /* 0x000fea0003800200 */
.L_x_5:
[----:B------:R-:W-:Y:S05]  /*0710*/  @!P1 BRA `(.L_x_1) ;  /* 0x0000000000549947 */ /* 0x000fea0003800000 */
[C---:B------:R-:W-:Y:S01]  /*0720*/  LOP3.LUT P0, RZ, R2.reuse, 0x20, RZ, 0xc0, !PT ;  /* 0x0000002002ff7812 */ /* 0x040fe2000780c0ff */
[----:B------:R-:W-:Y:S01]  /*0730*/  BSSY.RECONVERGENT B1, `(.L_x_7) ;  /* 0x000000f000017945 */ /* 0x000fe20003800200 */
[----:B------:R-:W-:-:S11]  /*0740*/  LOP3.LUT P1, RZ, R2, 0x60, RZ, 0xc0, !PT ;  /* 0x0000006002ff7812 */ /* 0x000fd6000782c0ff */
[----:B------:R-:W1:Y:S08]  /*0750*/  @!P0 LDC R15, c[0x0][0x3a8] ;  /* 0x0000ea00ff0f8b82 */ /* 0x000e700000000800 */
[----:B0-----:R-:W0:Y:S01]  /*0760*/  @!P0 LDC.64 R16, c[0x0][0x3b0] ;  /* 0x0000ec00ff108b82 */ /* 0x001e220000000a00 */
[----:B------:R-:W-:Y:S05]  /*0770*/  @!P1 BRA `(.L_x_8) ;  /* 0x0000000000289947 */ /* 0x000fea0003800000 */
[----:B------:R-:W2:Y:S08]  /*0780*/  LDC R11, c[0x0][0x3a8] ;  /* 0x0000ea00ff0b7b82 */ /* 0x000eb00000000800 */
[----:B---3--:R-:W3:Y:S01]  /*0790*/  LDC.64 R18, c[0x0][0x3b0] ;  /* 0x0000ec00ff127b82 */ /* 0x008ee20000000a00 */
[C---:B--2---:R-:W-:Y:S01]  /*07a0*/  IMAD R20, R28.reuse, R11, R3 ;  /* 0x0000000b1c147224 */ /* 0x044fe200078e0203 */
[----:B------:R-:W-:-:S04]  /*07b0*/  IADD3 R28, PT, PT, R28, 0x40, RZ ;  /* 0x000000401c1c7810 */ /* 0x000fc80007ffe0ff */
[----:B------:R-:W-:Y:S01]  /*07c0*/  LEA R13, R11, R20, 0x5 ;  /* 0x000000140b0d7211 */ /* 0x000fe200078e28ff */
[----:B------:R-:W-:Y:S02]  /*07d0*/  IMAD.MOV.U32 R11, RZ, RZ, 0x7fc00000 ;  /* 0x7fc00000ff0b7424 */ /* 0x000fe400078e00ff */
[----:B---3--:R-:W-:-:S04]  /*07e0*/  IMAD.WIDE R20, R20, 0x4, R18 ;  /* 0x0000000414147825 */ /* 0x008fc800078e0212 */
[----:B------:R-:W-:Y:S01]  /*07f0*/  IMAD.WIDE R18, R13, 0x4, R18 ;  /* 0x000000040d127825 */ /* 0x000fe200078e0212 */
[----:B------:R2:W-:Y:S04]  /*0800*/  STG.E desc[UR6][R20.64], R11 ;  /* 0x0000000b14007986 */ /* 0x0005e8000c101906 */
[----:B------:R2:W-:Y:S02]  /*0810*/  STG.E desc[UR6][R18.64], R11 ;  /* 0x0000000b12007986 */ /* 0x0005e4000c101906 */
.L_x_8:
[----:B------:R-:W-:Y:S05]  /*0820*/  BSYNC.RECONVERGENT B1 ;  /* 0x0000000000017941 */ /* 0x000fea0003800200 */
.L_x_7:
[----:B-12---:R-:W-:Y:S01]  /*0830*/  @!P0 IMAD R11, R28, R15, R3 ;  /* 0x0000000f1c0b8224 */ /* 0x006fe200078e0203 */
[----:B------:R-:W-:-:S03]  /*0840*/  @!P0 MOV R13, 0x7fc00000 ;  /* 0x7fc00000000d8802 */ /* 0x000fc60000000f00 */
[----:B0-----:R-:W-:-:S05]  /*0850*/  @!P0 IMAD.WIDE R16, R11, 0x4, R16 ;  /* 0x000000040b108825 */ /* 0x001fca00078e0210 */
[----:B------:R1:W-:Y:S02]  /*0860*/  @!P0 STG.E desc[UR6][R16.64], R13 ;  /* 0x0000000d10008986 */ /* 0x0003e4000c101906 */
.L_x_1:
[----:B------:R-:W-:Y:S05]  /*0870*/  BSYNC.RECONVERGENT B0 ;  /* 0x0000000000007941 */ /* 0x000fea0003800200 */
.L_x_0:
[----:B-----5:R-:W-:Y:S01]  /*0880*/  ISETP.GE.U32.AND P0, PT, R14, R9, PT ;  /* 0x000000090e00720c */ /* 0x020fe20003f06070 */
[----:B------:R-:W-:-:S12]  /*0890*/  BSSY B0, `(.L_x_9) ;  /* 0x000016d000007945 */ /* 0x000fd80003800000 */
[----:B------:R-:W-:Y:S05]  /*08a0*/  @P0 BRA `(.L_x_10) ;  /* 0x0000001400ac0947 */ /* 0x000fea0003800000 */
[----:B------:R-:W0:Y:S02]  /*08b0*/  LDC R11, c[0x0][0x3a0] ;  /* 0x0000e800ff0b7b82 */ /* 0x000e240000000800 */
[----:B0--3--:R-:W-:-:S05]  /*08c0*/  IMAD.IADD R20, R14, 0x1, R11 ;  /* 0x000000010e147824 */ /* 0x009fca00078e020b */
[----:B------:R-:W-:-:S13]  /*08d0*/  ISETP.GT.AND P0, PT, R20, R9, PT ;  /* 0x000000091400720c */ /* 0x000fda0003f04270 */
[----:B------:R-:W-:Y:S05]  /*08e0*/  @P0 BRA `(.L_x_10) ;  /* 0x00000014009c0947 */ /* 0x000fea0003800000 */
[----:B------:R-:W-:Y:S01]  /*08f0*/  ISETP.GE.U32.AND P0, PT, R0, R11, PT ;  /* 0x0000000b0000720c */ /* 0x000fe20003f06070 */
[----:B------:R-:W-:Y:S01]  /*0900*/  BSSY.RECONVERGENT B1, `(.L_x_11) ;  /* 0x00000ab000017945 */ /* 0x000fe20003800200 */
[----:B------:R-:W-:-:S11]  /*0910*/  HFMA2 R15, -RZ, RZ, 0, 0 ;  /* 0x00000000ff0f7431 */ /* 0x000fd600000001ff */
[----:B------:R-:W-:Y:S05]  /*0920*/  @P0 BRA `(.L_x_12) ;  /* 0x0000000800a00947 */ /* 0x000fea0003800000 */
[C---:B------:R-:W-:Y:S01]  /*0930*/  ISETP.GE.U32.AND P1, PT, R5.reuse, 0x60, PT ;  /* 0x000000600500780c */ /* 0x040fe20003f26070 */
[----:B------:R-:W-:Y:S01]  /*0940*/  BSSY.RECONVERGENT B2, `(.L_x_13) ;  /* 0x000005c000027945 */ /* 0x000fe20003800200 */
[----:B------:R-:W-:Y:S01]  /*0950*/  LEA.HI R9, R5, 0x1, RZ, 0x1b ;  /* 0x0000000105097811 */ /* 0x000fe200078fd8ff */
[----:B-1----:R-:W-:Y:S01]  /*0960*/  IMAD.MOV.U32 R13, RZ, RZ, R0 ;  /* 0x000000ffff0d7224 */ /* 0x002fe200078e0000 */
[----:B------:R-:W-:Y:S02]  /*0970*/  MOV R15, RZ ;  /* 0x000000ff000f7202 */ /* 0x000fe40000000f00 */
[----:B------:R-:W-:-:S07]  /*0980*/  LOP3.LUT P0, RZ, R9, 0x3, RZ, 0xc0, !PT ;  /* 0x0000000309ff7812 */ /* 0x000fce000780c0ff */
[----:B------:R-:W-:Y:S06]  /*0990*/  @!P1 BRA `(.L_x_14) ;  /* 0x0000000400589947 */ /* 0x000fec0003800000 */
[----:B------:R-:W-:Y:S01]  /*09a0*/  LEA.HI R9, R5, 0x1, RZ, 0x1b ;  /* 0x0000000105097811 */ /* 0x000fe200078fd8ff */
[----:B------:R-:W-:Y:S01]  /*09b0*/  HFMA2 R15, -RZ, RZ, 0, 0 ;  /* 0x00000000ff0f7431 */ /* 0x000fe200000001ff */
[----:B------:R-:W-:Y:S01]  /*09c0*/  MOV R16, RZ ;  /* 0x000000ff00107202 */ /* 0x000fe20000000f00 */
[----:B------:R-:W-:Y:S01]  /*09d0*/  IMAD.MOV.U32 R13, RZ, RZ, R0 ;  /* 0x000000ffff0d7224 */ /* 0x000fe200078e0000 */
[----:B------:R-:W-:-:S07]  /*09e0*/  LOP3.LUT R9, R9, 0xffffffc, RZ, 0xc0, !PT ;  /* 0x0ffffffc09097812 */ /* 0x000fce00078ec0ff */
.L_x_15:
[----:B------:R-:W0:Y:S01]  /*09f0*/  LDC R36, c[0x0][0x3a8] ;  /* 0x0000ea00ff247b82 */ /* 0x000e220000000800 */
[----:B------:R-:W-:Y:S02]  /*0a00*/  ISETP.NE.AND P1, PT, R13, RZ, PT ;  /* 0x000000ff0d00720c */ /* 0x000fe40003f25270 */
[----:B------:R-:W-:-:S04]  /*0a10*/  IADD3 R27, PT, PT, R14, R13, RZ ;  /* 0x0000000d0e1b7210 */ /* 0x000fc80007ffe0ff */
[C---:B------:R-:W-:Y:S01]  /*0a20*/  IADD3 R11, PT, PT, R27.reuse, 0x20, RZ ;  /* 0x000000201b0b7810 */ /* 0x040fe20007ffe0ff */
[----:B------:R-:W1:Y:S08]  /*0a30*/  LDC.64 R24, c[0x0][0x380] ;  /* 0x0000e000ff187b82 */ /* 0x000e700000000a00 */
[----:B------:R-:W2:Y:S08]  /*0a40*/  LDC.64 R22, c[0x0][0x388] ;  /* 0x0000e200ff167b82 */ /* 0x000eb00000000a00 */
[----:B------:R-:W3:Y:S01]  /*0a50*/  LDC.64 R18, c[0x0][0x390] ;  /* 0x0000e400ff127b82 */ /* 0x000ee20000000a00 */
[----:B0-----:R-:W-:-:S02]  /*0a60*/  @P1 IMAD R26, R27, R36, -R36 ;  /* 0x000000241b1a1224 */ /* 0x001fc400078e0a24 */
[-CC-:B------:R-:W-:Y:S02]  /*0a70*/  IMAD R33, R27, R36.reuse, R3.reuse ;  /* 0x000000241b217224 */ /* 0x180fe400078e0203 */
[----:B------:R-:W-:Y:S02]  /*0a80*/  @P1 IMAD.IADD R29, R26, 0x1, R3 ;  /* 0x000000011a1d1824 */ /* 0x000fe400078e0203 */
[----:B------:R-:W-:Y:S02]  /*0a90*/  IMAD R26, R11, R36, -R36 ;  /* 0x000000240b1a7224 */ /* 0x000fe400078e0a24 */
[----:B-1----:R-:W-:-:S03]  /*0aa0*/  IMAD.WIDE R30, R33, 0x4, R24 ;  /* 0x00000004211e7825 */ /* 0x002fc600078e0218 */
[----:B------:R-:W-:Y:S01]  /*0ab0*/  IADD3 R17, PT, PT, R26, R3, RZ ;  /* 0x000000031a117210 */ /* 0x000fe20007ffe0ff */
[----:B------:R-:W-:Y:S02]  /*0ac0*/  IMAD R35, R11, R36, R3 ;  /* 0x000000240b237224 */ /* 0x000fe400078e0203 */
[----:B------:R-:W4:Y:S01]  /*0ad0*/  LDG.E.CONSTANT R30, desc[UR6][R30.64] ;  /* 0x000000061e1e7981 */ /* 0x000f22000c1e9900 */
[----:B--2---:R-:W-:-:S05]  /*0ae0*/  IMAD.WIDE R32, R33, 0x4, R22 ;  /* 0x0000000421207825 */ /* 0x004fca00078e0216 */
[----:B------:R0:W4:Y:S01]  /*0af0*/  LDG.E.CONSTANT R11, desc[UR6][R32.64] ;  /* 0x00000006200b7981 */ /* 0x000122000c1e9900 */
[----:B---3--:R-:W-:-:S05]  /*0b00*/  @P1 IMAD.WIDE R28, R29, 0x4, R18 ;  /* 0x000000041d1c1825 */ /* 0x008fca00078e0212 */
[----:B------:R1:W2:Y:S01]  /*0b10*/  @P1 LDG.E.CONSTANT R21, desc[UR6][R28.64] ;  /* 0x000000061c151981 */ /* 0x0002a2000c1e9900 */
[----:B0-----:R-:W-:-:S04]  /*0b20*/  IMAD.WIDE R32, R35, 0x4, R24 ;  /* 0x0000000423207825 */ /* 0x001fc800078e0218 */
[----:B------:R-:W-:Y:S01]  /*0b30*/  IMAD.WIDE R34, R35, 0x4, R22 ;  /* 0x0000000423227825 */ /* 0x000fe200078e0216 */
[----:B------:R-:W3:Y:S03]  /*0b40*/  LDG.E.CONSTANT R26, desc[UR6][R32.64] ;  /* 0x00000006201a7981 */ /* 0x000ee6000c1e9900 */
[----:B-1----:R-:W-:Y:S02]  /*0b50*/  IMAD.WIDE R28, R17, 0x4, R18 ;  /* 0x00000004111c7825 */ /* 0x002fe400078e0212 */
[----:B------:R-:W3:Y:S04]  /*0b60*/  LDG.E.CONSTANT R35, desc[UR6][R34.64] ;  /* 0x0000000622237981 */ /* 0x000ee8000c1e9900 */
[----:B------:R-:W5:Y:S01]  /*0b70*/  LDG.E.CONSTANT R37, desc[UR6][R28.64] ;  /* 0x000000061c257981 */ /* 0x000f62000c1e9900 */
[C---:B----4-:R-:W-:Y:S01]  /*0b80*/  FADD R17, R30.reuse, -R11 ;  /* 0x8000000b1e117221 */ /* 0x050fe20000000000 */
[--C-:B--2---:R-:W-:Y:S01]  /*0b90*/  @P1 FADD R30, R30, -R21.reuse ;  /* 0x800000151e1e1221 */ /* 0x104fe20000000000 */
[----:B------:R-:W-:Y:S01]  /*0ba0*/  @P1 FADD R31, R11, -R21 ;  /* 0x800000150b1f1221 */ /* 0x000fe20000000000 */
[----:B------:R-:W-:Y:S01]  /*0bb0*/  IADD3 R21, PT, PT, R27, 0x40, RZ ;  /* 0x000000401b157810 */ /* 0x000fe20007ffe0ff */
[C---:B---3--:R-:W-:Y:S01]  /*0bc0*/  FADD R11, -R35.reuse, R26 ;  /* 0x0000001a230b7221 */ /* 0x048fe20000000100 */
[--C-:B-----5:R-:W-:Y:S01]  /*0bd0*/  FADD R32, R26, -R37.reuse ;  /* 0x800000251a207221 */ /* 0x120fe20000000000 */
[----:B------:R-:W-:-:S02]  /*0be0*/  FADD R29, R35, -R37 ;  /* 0x80000025231d7221 */ /* 0x000fc40000000000 */
[----:B------:R-:W-:-:S04]  /*0bf0*/  IMAD R37, R21, R36, R3 ;  /* 0x0000002415257224 */ /* 0x000fc800078e0203 */
[----:B------:R-:W-:-:S04]  /*0c00*/  IMAD.WIDE R34, R37, 0x4, R24 ;  /* 0x0000000425227825 */ /* 0x000fc800078e0218 */
[----:B------:R-:W-:Y:S02]  /*0c10*/  IMAD R26, R21, R36, -R36 ;  /* 0x00000024151a7224 */ /* 0x000fe400078e0a24 */
[----:B------:R0:W2:Y:S02]  /*0c20*/  LDG.E.CONSTANT R21, desc[UR6][R34.64] ;  /* 0x0000000622157981 */ /* 0x0000a4000c1e9900 */
[----:B------:R-:W-:Y:S02]  /*0c30*/  IMAD.IADD R33, R26, 0x1, R3 ;  /* 0x000000011a217824 */ /* 0x000fe400078e0203 */
[----:B0-----:R-:W-:Y:S01]  /*0c40*/  IMAD.WIDE R34, R37, 0x4, R22 ;  /* 0x0000000425227825 */ /* 0x001fe200078e0216 */
[----:B------:R-:W-:-:S03]  /*0c50*/  IADD3 R37, PT, PT, R27, 0x60, RZ ;  /* 0x000000601b257810 */ /* 0x000fc60007ffe0ff */
[----:B------:R-:W-:Y:S01]  /*0c60*/  IMAD.WIDE R26, R33, 0x4, R18 ;  /* 0x00000004211a7825 */ /* 0x000fe200078e0212 */
[----:B------:R-:W2:Y:S03]  /*0c70*/  LDG.E.CONSTANT R28, desc[UR6][R34.64] ;  /* 0x00000006221c7981 */ /* 0x000ea6000c1e9900 */
[CC--:B------:R-:W-:Y:S02]  /*0c80*/  IMAD R33, R37.reuse, R36.reuse, -R36 ;  /* 0x0000002425217224 */ /* 0x0c0fe400078e0a24 */
[----:B------:R-:W-:Y:S01]  /*0c90*/  IMAD R37, R37, R36, R3 ;  /* 0x0000002425257224 */ /* 0x000fe200078e0203 */
[----:B------:R-:W3:Y:S02]  /*0ca0*/  LDG.E.CONSTANT R26, desc[UR6][R26.64] ;  /* 0x000000061a1a7981 */ /* 0x000ee4000c1e9900 */
[----:B------:R-:W-:Y:S01]  /*0cb0*/  IADD3 R33, PT, PT, R33, R3, RZ ;  /* 0x0000000321217210 */ /* 0x000fe20007ffe0ff */
[----:B------:R-:W-:-:S04]  /*0cc0*/  IMAD.WIDE R24, R37, 0x4, R24 ;  /* 0x0000000425187825 */ /* 0x000fc800078e0218 */
[----:B------:R-:W-:Y:S02]  /*0cd0*/  IMAD.WIDE R22, R37, 0x4, R22 ;  /* 0x0000000425167825 */ /* 0x000fe400078e0216 */
[----:B------:R-:W4:Y:S02]  /*0ce0*/  LDG.E.CONSTANT R25, desc[UR6][R24.64] ;  /* 0x0000000618197981 */ /* 0x000f24000c1e9900 */
[----:B------:R-:W-:Y:S02]  /*0cf0*/  IMAD.WIDE R18, R33, 0x4, R18 ;  /* 0x0000000421127825 */ /* 0x000fe400078e0212 */
[----:B------:R-:W4:Y:S04]  /*0d00*/  LDG.E.CONSTANT R22, desc[UR6][R22.64] ;  /* 0x0000000616167981 */ /* 0x000f28000c1e9900 */
[----:B------:R-:W5:Y:S01]  /*0d10*/  LDG.E.CONSTANT R18, desc[UR6][R18.64] ;  /* 0x0000000612127981 */ /* 0x000f62000c1e9900 */
[----:B------:R-:W-:-:S02]  /*0d20*/  FSETP.GT.AND P3, PT, |R32|, R11, PT ;  /* 0x0000000b2000720b */ /* 0x000fc40003f64200 */
[----:B------:R-:W-:Y:S02]  /*0d30*/  @P1 FSETP.GT.AND P2, PT, |R30|, R17, PT ;  /* 0x000000111e00120b */ /* 0x000fe40003f44200 */
[----:B------:R-:W-:Y:S02]  /*0d40*/  FSEL R32, |R32|, R11, P3 ;  /* 0x0000000b20207208 */ /* 0x000fe40001800200 */
[----:B------:R-:W-:Y:S01]  /*0d50*/  @P1 FSEL R30, |R30|, R17, P2 ;  /* 0x000000111e1e1208 */ /* 0x000fe20001000200 */
[----:B------:R-:W-:Y:S01]  /*0d60*/  VIADD R16, R16, 0x4 ;  /* 0x0000000410107836 */ /* 0x000fe20000000000 */
[----:B------:R-:W-:Y:S02]  /*0d70*/  FSETP.GT.AND P2, PT, |R29|, R32, PT ;  /* 0x000000201d00720b */ /* 0x000fe40003f44200 */
[----:B------:R-:W-:Y:S02]  /*0d80*/  @P1 FSETP.GT.AND P3, PT, |R31|, R30, PT ;  /* 0x0000001e1f00120b */ /* 0x000fe40003f64200 */
[----:B------:R-:W-:-:S02]  /*0d90*/  FSEL R32, |R29|, R32, P2 ;  /* 0x000000201d207208 */ /* 0x000fc40001000200 */
[----:B------:R-:W-:Y:S02]  /*0da0*/  @P1 FSEL R17, |R31|, R30, P3 ;  /* 0x0000001e1f111208 */ /* 0x000fe40001800200 */
[----:B------:R-:W-:-:S03]  /*0db0*/  ISETP.NE.AND P2, PT, R16, R9, PT ;  /* 0x000000091000720c */ /* 0x000fc60003f45270 */
[----:B------:R-:W-:-:S04]  /*0dc0*/  FADD R17, R17, R15 ;  /* 0x0000000f11117221 */ /* 0x000fc80000000000 */
[----:B------:R-:W-:Y:S01]  /*0dd0*/  FADD R17, R17, R32 ;  /* 0x0000002011117221 */ /* 0x000fe20000000000 */
[----:B------:R-:W-:Y:S01]  /*0de0*/  IADD3 R13, PT, PT, R13, 0x80, RZ ;  /* 0x000000800d0d7810 */ /* 0x000fe20007ffe0ff */
[C---:B--2---:R-:W-:Y:S01]  /*0df0*/  FADD R11, -R28.reuse, R21 ;  /* 0x000000151c0b7221 */ /* 0x044fe20000000100 */
[--C-:B---3--:R-:W-:Y:S01]  /*0e00*/  FADD R34, R21, -R26.reuse ;  /* 0x8000001a15227221 */ /* 0x108fe20000000000 */
[----:B------:R-:W-:-:S04]  /*0e10*/  FADD R26, R28, -R26 ;  /* 0x8000001a1c1a7221 */ /* 0x000fc80000000000 */
[----:B------:R-:W-:-:S04]  /*0e20*/  FSETP.GT.AND P4, PT, |R34|, R11, PT ;  /* 0x0000000b2200720b */ /* 0x000fc80003f84200 */
[----:B------:R-:W-:Y:S01]  /*0e30*/  FSEL R11, |R34|, R11, P4 ;  /* 0x0000000b220b7208 */ /* 0x000fe20002000200 */
[----:B----4-:R-:W-:Y:S01]  /*0e40*/  FADD R21, -R22, R25 ;  /* 0x0000001916157221 */ /* 0x010fe20000000100 */
[--C-:B-----5:R-:W-:Y:S02]  /*0e50*/  FADD R24, R25, -R18.reuse ;  /* 0x8000001219187221 */ /* 0x120fe40000000000 */
[----:B------:R-:W-:Y:S01]  /*0e60*/  FSETP.GT.AND P1, PT, |R26|, R11, PT ;  /* 0x0000000b1a00720b */ /* 0x000fe20003f24200 */
[----:B------:R-:W-:Y:S02]  /*0e70*/  FADD R18, R22, -R18 ;  /* 0x8000001216127221 */ /* 0x000fe40000000000 */
[----:B------:R-:W-:-:S04]  /*0e80*/  FSETP.GT.AND P3, PT, |R24|, R21, PT ;  /* 0x000000151800720b */ /* 0x000fc80003f64200 */
[----:B------:R-:W-:Y:S02]  /*0e90*/  FSEL R21, |R24|, R21, P3 ;  /* 0x0000001518157208 */ /* 0x000fe40001800200 */
[----:B------:R-:W-:Y:S02]  /*0ea0*/  FSEL R26, |R26|, R11, P1 ;  /* 0x0000000b1a1a7208 */ /* 0x000fe40000800200 */
[----:B------:R-:W-:-:S03]  /*0eb0*/  FSETP.GT.AND P1, PT, |R18|, R21, PT ;  /* 0x000000151200720b */ /* 0x000fc60003f24200 */
[----:B------:R-:W-:Y:S01]  /*0ec0*/  FADD R17, R17, R26 ;  /* 0x0000001a11117221 */ /* 0x000fe20000000000 */
[----:B------:R-:W-:-:S05]  /*0ed0*/  FSEL R18, |R18|, R21, P1 ;  /* 0x0000001512127208 */ /* 0x000fca0000800200 */
[----:B------:R-:W-:Y:S01]  /*0ee0*/  FADD R15, R17, R18 ;  /* 0x00000012110f7221 */ /* 0x000fe20000000000 */
[----:B------:R-:W-:Y:S06]  /*0ef0*/  @P2 BRA `(.L_x_15) ;  /* 0xfffffff800bc2947 */ /* 0x000fec000383ffff */
.L_x_14:
[----:B------:R-:W-:Y:S05]  /*0f00*/  BSYNC.RECONVERGENT B2 ;  /* 0x0000000000027941 */ /* 0x000fea0003800200 */
.L_x_13:
[----:B------:R-:W-:Y:S05]  /*0f10*/  @!P0 BRA `(.L_x_12) ;  /* 0x0000000400248947 */ /* 0x000fea0003800000 */
[C---:B------:R-:W-:Y:S01]  /*0f20*/  LOP3.LUT P1, RZ, R5.reuse, 0x60, RZ, 0xc0, !PT ;  /* 0x0000006005ff7812 */ /* 0x040fe2000782c0ff */
[----:B------:R-:W-:Y:S01]  /*0f30*/  BSSY.RECONVERGENT B2, `(.L_x_16) ;  /* 0x000002e000027945 */ /* 0x000fe20003800200 */
[----:B------:R-:W-:-:S11]  /*0f40*/  LOP3.LUT P0, RZ, R5, 0x20, RZ, 0xc0, !PT ;  /* 0x0000002005ff7812 */ /* 0x000fd6000780c0ff */
[----:B------:R-:W-:Y:S05]  /*0f50*/  @!P1 BRA `(.L_x_17) ;  /* 0x0000000000ac9947 */ /* 0x000fea0003800000 */
[----:B------:R-:W0:Y:S01]  /*0f60*/  LDC R9, c[0x0][0x3a8] ;  /* 0x0000ea00ff097b82 */ /* 0x000e220000000800 */
[----:B------:R-:W-:Y:S02]  /*0f70*/  ISETP.NE.AND P1, PT, R13, RZ, PT ;  /* 0x000000ff0d00720c */ /* 0x000fe40003f25270 */
[----:B------:R-:W-:-:S05]  /*0f80*/  IADD3 R26, PT, PT, R14, R13, RZ ;  /* 0x0000000d0e1a7210 */ /* 0x000fca0007ffe0ff */
[----:B------:R-:W1:Y:S01]  /*0f90*/  LDC.64 R22, c[0x0][0x380] ;  /* 0x0000e000ff167b82 */ /* 0x000e620000000a00 */
[----:B------:R-:W-:-:S07]  /*0fa0*/  VIADD R30, R26, 0x20 ;  /* 0x000000201a1e7836 */ /* 0x000fce0000000000 */
[----:B------:R-:W2:Y:S08]  /*0fb0*/  LDC.64 R18, c[0x0][0x388] ;  /* 0x0000e200ff127b82 */ /* 0x000eb00000000a00 */
[----:B------:R-:W3:Y:S01]  /*0fc0*/  LDC.64 R16, c[0x0][0x390] ;  /* 0x0000e400ff107b82 */ /* 0x000ee20000000a00 */
[CC--:B0-----:R-:W-:Y:S02]  /*0fd0*/  @P1 IMAD R24, R26.reuse, R9.reuse, -R9 ;  /* 0x000000091a181224 */ /* 0x0c1fe400078e0a09 */
[----:B------:R-:W-:-:S02]  /*0fe0*/  IMAD R27, R26, R9, R3 ;  /* 0x000000091a1b7224 */ /* 0x000fc400078e0203 */
[----:B------:R-:W-:Y:S01]  /*0ff0*/  IMAD R32, R30, R9, -R9 ;  /* 0x000000091e207224 */ /* 0x000fe200078e0a09 */
[----:B------:R-:W-:Y:S01]  /*1000*/  @P1 IADD3 R25, PT, PT, R24, R3, RZ ;  /* 0x0000000318191210 */ /* 0x000fe20007ffe0ff */
[----:B------:R-:W-:Y:S02]  /*1010*/  IMAD R9, R30, R9, R3 ;  /* 0x000000091e097224 */ /* 0x000fe400078e0203 */
[----:B-1----:R-:W-:Y:S01]  /*1020*/  IMAD.WIDE R28, R27, 0x4, R22 ;  /* 0x000000041b1c7825 */ /* 0x002fe200078e0216 */
[----:B------:R-:W-:-:S03]  /*1030*/  IADD3 R11, PT, PT, R32, R3, RZ ;  /* 0x00000003200b7210 */ /* 0x000fc60007ffe0ff */
[----:B--2---:R-:W-:Y:S02]  /*1040*/  IMAD.WIDE R26, R27, 0x4, R18 ;  /* 0x000000041b1a7825 */ /* 0x004fe400078e0212 */
[----:B------:R-:W2:Y:S02]  /*1050*/  LDG.E.CONSTANT R28, desc[UR6][R28.64] ;  /* 0x000000061c1c7981 */ /* 0x000ea4000c1e9900 */
[----:B---3--:R-:W-:Y:S02]  /*1060*/  @P1 IMAD.WIDE R24, R25, 0x4, R16 ;  /* 0x0000000419181825 */ /* 0x008fe400078e0210 */
[----:B------:R-:W2:Y:S02]  /*1070*/  LDG.E.CONSTANT R27, desc[UR6][R26.64] ;  /* 0x000000061a1b7981 */ /* 0x000ea4000c1e9900 */
[C---:B------:R-:W-:Y:S02]  /*1080*/  IMAD.WIDE R22, R9.reuse, 0x4, R22 ;  /* 0x0000000409167825 */ /* 0x040fe400078e0216 */
[----:B------:R-:W3:Y:S02]  /*1090*/  @P1 LDG.E.CONSTANT R24, desc[UR6][R24.64] ;  /* 0x0000000618181981 */ /* 0x000ee4000c1e9900 */
[----:B------:R-:W-:-:S02]  /*10a0*/  IMAD.WIDE R18, R9, 0x4, R18 ;  /* 0x0000000409127825 */ /* 0x000fc400078e0212 */
[----:B------:R-:W4:Y:S02]  /*10b0*/  LDG.E.CONSTANT R23, desc[UR6][R22.64] ;  /* 0x0000000616177981 */ /* 0x000f24000c1e9900 */
[----:B------:R-:W-:Y:S02]  /*10c0*/  IMAD.WIDE R16, R11, 0x4, R16 ;  /* 0x000000040b107825 */ /* 0x000fe400078e0210 */
[----:B------:R-:W4:Y:S04]  /*10d0*/  LDG.E.CONSTANT R18, desc[UR6][R18.64] ;  /* 0x0000000612127981 */ /* 0x000f28000c1e9900 */
[----:B------:R-:W5:Y:S01]  /*10e0*/  LDG.E.CONSTANT R16, desc[UR6][R16.64] ;  /* 0x0000000610107981 */ /* 0x000f62000c1e9900 */
[----:B------:R-:W-:Y:S01]  /*10f0*/  IADD3 R13, PT, PT, R13, 0x40, RZ ;  /* 0x000000400d0d7810 */ /* 0x000fe20007ffe0ff */
[C---:B--2---:R-:W-:Y:S01]  /*1100*/  FADD R9, R28.reuse, -R27 ;  /* 0x8000001b1c097221 */ /* 0x044fe20000000000 */
[--C-:B---3--:R-:W-:Y:S01]  /*1110*/  @P1 FADD R28, R28, -R24.reuse ;  /* 0x800000181c1c1221 */ /* 0x108fe20000000000 */
[----:B------:R-:W-:-:S04]  /*1120*/  @P1 FADD R27, R27, -R24 ;  /* 0x800000181b1b1221 */ /* 0x000fc80000000000 */
[-C--:B------:R-:W-:Y:S01]  /*1130*/  @P1 FSETP.GT.AND P2, PT, |R28|, R9.reuse, PT ;  /* 0x000000091c00120b */ /* 0x080fe20003f44200 */
[----:B----4-:R-:W-:Y:S01]  /*1140*/  FADD R11, -R18, R23 ;  /* 0x00000017120b7221 */ /* 0x010fe20000000100 */
[--C-:B-----5:R-:W-:Y:S02]  /*1150*/  FADD R26, R23, -R16.reuse ;  /* 0x80000010171a7221 */ /* 0x120fe40000000000 */
[----:B------:R-:W-:Y:S01]  /*1160*/  @P1 FSEL R28, |R28|, R9, P2 ;  /* 0x000000091c1c1208 */ /* 0x000fe20001000200 */
[----:B------:R-:W-:Y:S02]  /*1170*/  FADD R18, R18, -R16 ;  /* 0x8000001012127221 */ /* 0x000fe40000000000 */
[CC--:B------:R-:W-:Y:S02]  /*1180*/  FSETP.GT.AND P3, PT, |R26|.reuse, R11.reuse, PT ;  /* 0x0000000b1a00720b */ /* 0x0c0fe40003f64200 */
[----:B------:R-:W-:Y:S02]  /*1190*/  @P1 FSETP.GT.AND P2, PT, |R27|, R28, PT ;  /* 0x0000001c1b00120b */ /* 0x000fe40003f44200 */
[----:B------:R-:W-:-:S02]  /*11a0*/  FSEL R11, |R26|, R11, P3 ;  /* 0x0000000b1a0b7208 */ /* 0x000fc40001800200 */
[----:B------:R-:W-:Y:S01]  /*11b0*/  @P1 FSEL R28, |R27|, R28, P2 ;  /* 0x0000001c1b1c1208 */ /* 0x000fe20001000200 */
[----:B------:R-:W-:Y:S01]  /*11c0*/  @!P1 IMAD.MOV.U32 R28, RZ, RZ, R9 ;  /* 0x000000ffff1c9224 */ /* 0x000fe200078e0009 */
[----:B------:R-:W-:-:S03]  /*11d0*/  FSETP.GT.AND P2, PT, |R18|, R11, PT ;  /* 0x0000000b1200720b */ /* 0x000fc60003f44200 */
[----:B------:R-:W-:Y:S01]  /*11e0*/  FADD R15, R15, R28 ;  /* 0x0000001c0f0f7221 */ /* 0x000fe20000000000 */
[----:B------:R-:W-:-:S05]  /*11f0*/  FSEL R18, |R18|, R11, P2 ;  /* 0x0000000b12127208 */ /* 0x000fca0001000200 */
[----:B------:R-:W-:-:S07]  /*1200*/  FADD R15, R15, R18 ;  /* 0x000000120f0f7221 */ /* 0x000fce0000000000 */
.L_x_17:
[----:B------:R-:W-:Y:S05]  /*1210*/  BSYNC.RECONVERGENT B2 ;  /* 0x0000000000027941 */ /* 0x000fea0003800200 */
.L_x_16:
[----:B------:R-:W-:Y:S05]  /*1220*/  @P0 BRA `(.L_x_12) ;  /* 0x0000000000600947 */ /* 0x000fea0003800000 */
[----:B------:R-:W-:Y:S01]  /*1230*/  ISETP.NE.AND P1, PT, R13, RZ, PT ;  /* 0x000000ff0d00720c */ /* 0x000fe20003f25270 */
[----:B------:R-:W0:Y:S01]  /*1240*/  LDC R9, c[0x0][0x3a8] ;  /* 0x0000ea00ff097b82 */ /* 0x000e220000000800 */
[----:B------:R-:W-:-:S07]  /*1250*/  IADD3 R26, PT, PT, R14, R13, RZ ;  /* 0x0000000d0e1a7210 */ /* 0x000fce0007ffe0ff */
[----:B------:R-:W1:Y:S08]  /*1260*/  LDC.64 R22, c[0x0][0x380] ;  /* 0x0000e000ff167b82 */ /* 0x000e700000000a00 */
[----:B------:R-:W2:Y:S08]  /*1270*/  LDC.64 R18, c[0x0][0x388] ;  /* 0x0000e200ff127b82 */ /* 0x000eb00000000a00 */
[----:B------:R-:W3:Y:S01]  /*1280*/  @P1 LDC.64 R16, c[0x0][0x390] ;  /* 0x0000e400ff101b82 */ /* 0x000ee20000000a00 */
[----:B0-----:R-:W-:-:S02]  /*1290*/  @P1 IMAD R24, R26, R9, -R9 ;  /* 0x000000091a181224 */ /* 0x001fc400078e0a09 */
[--C-:B------:R-:W-:Y:S02]  /*12a0*/  IMAD R9, R26, R9, R3.reuse ;  /* 0x000000091a097224 */ /* 0x100fe400078e0203 */
[----:B------:R-:W-:Y:S02]  /*12b0*/  @P1 IMAD.IADD R11, R24, 0x1, R3 ;  /* 0x00000001180b1824 */ /* 0x000fe400078e0203 */
[----:B-1----:R-:W-:-:S06]  /*12c0*/  IMAD.WIDE R22, R9, 0x4, R22 ;  /* 0x0000000409167825 */ /* 0x002fcc00078e0216 */
[----:B------:R-:W4:Y:S01]  /*12d0*/  LDG.E.CONSTANT R23, desc[UR6][R22.64] ;  /* 0x0000000616177981 */ /* 0x000f22000c1e9900 */
[----:B--2---:R-:W-:-:S06]  /*12e0*/  IMAD.WIDE R18, R9, 0x4, R18 ;  /* 0x0000000409127825 */ /* 0x004fcc00078e0212 */
[----:B------:R-:W4:Y:S01]  /*12f0*/  LDG.E.CONSTANT R18, desc[UR6][R18.64] ;  /* 0x0000000612127981 */ /* 0x000f22000c1e9900 */
[----:B---3--:R-:W-:-:S06]  /*1300*/  @P1 IMAD.WIDE R16, R11, 0x4, R16 ;  /* 0x000000040b101825 */ /* 0x008fcc00078e0210 */
[----:B------:R-:W2:Y:S01]  /*1310*/  @P1 LDG.E.CONSTANT R16, desc[UR6][R16.64] ;  /* 0x0000000610101981 */ /* 0x000ea2000c1e9900 */
[C---:B----4-:R-:W-:Y:S01]  /*1320*/  FADD R24, R23.reuse, -R18 ;  /* 0x8000001217187221 */ /* 0x050fe20000000000 */
[--C-:B--2---:R-:W-:Y:S01]  /*1330*/  @P1 FADD R9, R23, -R16.reuse ;  /* 0x8000001017091221 */ /* 0x104fe20000000000 */
[----:B------:R-:W-:-:S04]  /*1340*/  @P1 FADD R26, R18, -R16 ;  /* 0x80000010121a1221 */ /* 0x000fc80000000000 */
[----:B------:R-:W-:-:S04]  /*1350*/  @P1 FSETP.GT.AND P0, PT, |R9|, R24, PT ;  /* 0x000000180900120b */ /* 0x000fc80003f04200 */
[----:B------:R-:W-:-:S04]  /*1360*/  @P1 FSEL R9, |R9|, R24, P0 ;  /* 0x0000001809091208 */ /* 0x000fc80000000200 */
[----:B------:R-:W-:-:S04]  /*1370*/  @P1 FSETP.GT.AND P0, PT, |R26|, R9, PT ;  /* 0x000000091a00120b */ /* 0x000fc80003f04200 */
[----:B------:R-:W-:-:S05]  /*1380*/  @P1 FSEL R26, |R26|, R9, P0 ;  /* 0x000000091a1a1208 */ /* 0x000fca0000000200 */
[----:B------:R-:W-:-:S04]  /*1390*/  @P1 FADD R15, R15, R26 ;  /* 0x0000001a0f0f1221 */ /* 0x000fc80000000000 */
[----:B------:R-:W-:-:S07]  /*13a0*/  @!P1 FADD R15, R15, R24 ;  /* 0x000000180f0f9221 */ /* 0x000fce0000000000 */
.L_x_12:
[----:B------:R-:W-:Y:S05]  /*13b0*/  BSYNC.RECONVERGENT B1 ;  /* 0x0000000000017941 */ /* 0x000fea0003800200 */
.L_x_11:
[----:B------:R-:W-:Y:S01]  /*13c0*/  UMOV UR4, 0xffffffff ;  /* 0xffffffff00047882 */ /* 0x000fe20000000000 */
[----:B------:R-:W-:Y:S02]  /*13d0*/  ISETP.NE.AND P0, PT, R0, RZ, PT ;  /* 0x000000ff0000720c */ /* 0x000fe40003f05270 */
[----:B------:R-:W-:Y:S11]  /*13e0*/  BRA.DIV UR4, `(.L_x_18) ;  /* 0x0000000a04f47947 */ /* 0x000ff6000b800000 */
[----:B-1----:R-:W0:Y:S02]  /*13f0*/  SHFL.DOWN PT, R16, R15, 0x10, 0x1f ;  /* 0x0a001f000f107f89 */ /* 0x002e2400000e0000 */
[----:B0-----:R-:W-:-:S05]  /*1400*/  FADD R16, R16, R15 ;  /* 0x0000000f10107221 */ /* 0x001fca0000000000 */
[----:B------:R-:W0:Y:S02]  /*1410*/  SHFL.DOWN PT, R9, R16, 0x8, 0x1f ;  /* 0x09001f0010097f89 */ /* 0x000e2400000e0000 */
[----:B0-----:R-:W-:-:S05]  /*1420*/  FADD R9, R16, R9 ;  /* 0x0000000910097221 */ /* 0x001fca0000000000 */
[----:B------:R-:W0:Y:S02]  /*1430*/  SHFL.DOWN PT, R18, R9, 0x4, 0x1f ;  /* 0x08801f0009127f89 */ /* 0x000e2400000e0000 */
[----:B0-----:R-:W-:-:S05]  /*1440*/  FADD R18, R9, R18 ;  /* 0x0000001209127221 */ /* 0x001fca0000000000 */
[----:B------:R-:W0:Y:S02]  /*1450*/  SHFL.DOWN PT, R11, R18, 0x2, 0x1f ;  /* 0x08401f00120b7f89 */ /* 0x000e2400000e0000 */
[----:B0-----:R-:W-:-:S05]  /*1460*/  FADD R11, R18, R11 ;  /* 0x0000000b120b7221 */ /* 0x001fca0000000000 */
[----:B------:R0:W1:Y:S02]  /*1470*/  SHFL.DOWN PT, R22, R11, 0x1, 0x1f ;  /* 0x08201f000b167f89 */ /* 0x00006400000e0000 */
.L_x_31:
[----:B-1----:R-:W-:Y:S01]  /*1480*/  FADD R9, R11, R22 ;  /* 0x000000160b097221 */ /* 0x002fe20000000000 */
[----:B------:R-:W-:Y:S06]  /*1490*/  @P0 BRA `(.L_x_10) ;  /* 0x0000000800b00947 */ /* 0x000fec0003800000 */
[----:B0-----:R-:W0:Y:S01]  /*14a0*/  MUFU.RCP R11, R4 ;  /* 0x00000004000b7308 */ /* 0x001e220000001000 */
[----:B------:R-:W-:Y:S07]  /*14b0*/  BSSY.RECONVERGENT B1, `(.L_x_19) ;  /* 0x000000b000017945 */ /* 0x000fee0003800200 */
[----:B------:R-:W1:Y:S01]  /*14c0*/  FCHK P0, R9, R4 ;  /* 0x0000000409007302 */ /* 0x000e620000000000 */
[----:B0-----:R-:W-:-:S04]  /*14d0*/  FFMA R16, -R4, R11, 1 ;  /* 0x3f80000004107423 */ /* 0x001fc8000000010b */
[----:B------:R-:W-:-:S04]  /*14e0*/  FFMA R16, R11, R16, R11 ;  /* 0x000000100b107223 */ /* 0x000fc8000000000b */
[----:B------:R-:W-:-:S04]  /*14f0*/  FFMA R11, R9, R16, RZ ;  /* 0x00000010090b7223 */ /* 0x000fc800000000ff */
[----:B------:R-:W-:-:S04]  /*1500*/  FFMA R13, -R4, R11, R9 ;  /* 0x0000000b040d7223 */ /* 0x000fc80000000109 */
[----:B------:R-:W-:Y:S01]  /*1510*/  FFMA R11, R16, R13, R11 ;  /* 0x0000000d100b7223 */ /* 0x000fe2000000000b */
[----:B-1----:R-:W-:Y:S06]  /*1520*/  @!P0 BRA `(.L_x_20) ;  /* 0x00000000000c8947 */ /* 0x002fec0003800000 */
[----:B------:R-:W-:-:S07]  /*1530*/  MOV R16, 0x1550 ;  /* 0x0000155000107802 */ /* 0x000fce0000000f00 */
[----:B------:R-:W-:Y:S05]  /*1540*/  CALL.REL.NOINC `($__internal_0_$__cuda_sm3x_div_rn_noftz_f32_slowpath) ;  /* 0x0000000c00387944 */ /* 0x000fea0003c00000 */
[----:B------:R-:W-:-:S07]  /*1550*/  MOV R11, R9 ;  /* 0x00000009000b7202 */ /* 0x000fce0000000f00 */
.L_x_20:
[----:B------:R-:W-:Y:S05]  /*1560*/  BSYNC.RECONVERGENT B1 ;  /* 0x0000000000017941 */ /* 0x000fea0003800200 */
.L_x_19:
[----:B------:R-:W0:Y:S01]  /*1570*/  LDC.64 R16, c[0x0][0x3a8] ;  /* 0x0000ea00ff107b82 */ /* 0x000e220000000a00 */
[----:B------:R-:W-:-:S07]  /*1580*/  IADD3 R9, PT, PT, R20, -0x1, RZ ;  /* 0xffffffff14097810 */ /* 0x000fce0007ffe0ff */
[----:B------:R-:W1:Y:S01]  /*1590*/  LDC.64 R18, c[0x0][0x3b0] ;  /* 0x0000ec00ff127b82 */ /* 0x000e620000000a00 */
[----:B0-----:R-:W-:Y:S01]  /*15a0*/  IMAD R15, R9, R16, R3 ;  /* 0x00000010090f7224 */ /* 0x001fe200078e0203 */
[----:B------:R-:W-:-:S03]  /*15b0*/  ISETP.GE.AND P0, PT, R20, R17, PT ;  /* 0x000000111400720c */ /* 0x000fc60003f06270 */
[----:B-1----:R-:W-:-:S05]  /*15c0*/  IMAD.WIDE R24, R15, 0x4, R18 ;  /* 0x000000040f187825 */ /* 0x002fca00078e0212 */
[----:B------:R2:W-:Y:S05]  /*15d0*/  STG.E desc[UR6][R24.64], R11 ;  /* 0x0000000b18007986 */ /* 0x0005ea000c101906 */
[----:B------:R-:W-:Y:S05]  /*15e0*/  @P0 BRA `(.L_x_10) ;  /* 0x00000008005c0947 */ /* 0x000fea0003800000 */
[----:B------:R-:W-:Y:S01]  /*15f0*/  IMAD.IADD R13, R17, 0x1, -R20 ;  /* 0x00000001110d7824 */ /* 0x000fe200078e0a14 */
[----:B------:R-:W-:Y:S01]  /*1600*/  BSSY.RECONVERGENT B1, `(.L_x_21) ;  /* 0x0000043000017945 */ /* 0x000fe20003800200 */
[----:B------:R-:W-:Y:S02]  /*1610*/  MOV R9, R11 ;  /* 0x0000000b00097202 */ /* 0x000fe40000000f00 */
[----:B--2---:R-:W-:Y:S02]  /*1620*/  MOV R11, R20 ;  /* 0x00000014000b7202 */ /* 0x004fe40000000f00 */
[----:B------:R-:W-:-:S13]  /*1630*/  LOP3.LUT P0, R13, R13, 0x3, RZ, 0xc0, !PT ;  /* 0x000000030d0d7812 */ /* 0x000fda000780c0ff */
[----:B------:R-:W-:Y:S05]  /*1640*/  @!P0 BRA `(.L_x_22) ;  /* 0x0000000000f88947 */ /* 0x000fea0003800000 */
[----:B------:R-:W0:Y:S01]  /*1650*/  LDC.64 R28, c[0x0][0x380] ;  /* 0x0000e000ff1c7b82 */ /* 0x000e220000000a00 */
[----:B------:R-:W-:-:S07]  /*1660*/  IMAD.IADD R11, R15, 0x1, R16 ;  /* 0x000000010f0b7824 */ /* 0x000fce00078e0210 */
[----:B------:R-:W1:Y:S08]  /*1670*/  LDC.64 R26, c[0x0][0x388] ;  /* 0x0000e200ff1a7b82 */ /* 0x000e700000000a00 */
[----:B------:R-:W2:Y:S01]  /*1680*/  LDC.64 R22, c[0x0][0x390] ;  /* 0x0000e400ff167b82 */ /* 0x000ea20000000a00 */
[----:B0-----:R-:W-:-:S07]  /*1690*/  IMAD.WIDE R28, R11, 0x4, R28 ;  /* 0x000000040b1c7825 */ /* 0x001fce00078e021c */
[----:B------:R-:W0:Y:S01]  /*16a0*/  LDC R32, c[0x0][0x3a4] ;  /* 0x0000e900ff207b82 */ /* 0x000e220000000800 */
[----:B-1----:R-:W-:Y:S02]  /*16b0*/  IMAD.WIDE R26, R11, 0x4, R26 ;  /* 0x000000040b1a7825 */ /* 0x002fe400078e021a */
[----:B------:R-:W3:Y:S04]  /*16c0*/  LDG.E.CONSTANT R11, desc[UR6][R28.64] ;  /* 0x000000061c0b7981 */ /* 0x000ee8000c1e9900 */
[----:B------:R-:W3:Y:S01]  /*16d0*/  LDG.E.CONSTANT R30, desc[UR6][R26.64] ;  /* 0x000000061a1e7981 */ /* 0x000ee2000c1e9900 */
[----:B--2---:R-:W-:-:S05]  /*16e0*/  IMAD.WIDE R22, R15, 0x4, R22 ;  /* 0x000000040f167825 */ /* 0x004fca00078e0216 */
[----:B------:R-:W2:Y:S01]  /*16f0*/  LDG.E.CONSTANT R15, desc[UR6][R22.64] ;  /* 0x00000006160f7981 */ /* 0x000ea2000c1e9900 */
[----:B------:R-:W-:-:S04]  /*1700*/  IMAD.WIDE.U32 R24, R16, 0x4, R24 ;  /* 0x0000000410187825 */ /* 0x000fc800078e0018 */
[C---:B---3--:R-:W-:Y:S01]  /*1710*/  FADD R21, R11.reuse, -R30 ;  /* 0x8000001e0b157221 */ /* 0x048fe20000000000 */
[--C-:B--2---:R-:W-:Y:S01]  /*1720*/  FADD R34, R11, -R15.reuse ;  /* 0x8000000f0b227221 */ /* 0x104fe20000000000 */
[----:B------:R-:W-:-:S04]  /*1730*/  FADD R30, R30, -R15 ;  /* 0x8000000f1e1e7221 */ /* 0x000fc80000000000 */
[----:B------:R-:W-:-:S04]  /*1740*/  FSETP.GT.AND P0, PT, |R34|, R21, PT ;  /* 0x000000152200720b */ /* 0x000fc80003f04200 */
[----:B------:R-:W-:-:S04]  /*1750*/  FSEL R21, |R34|, R21, P0 ;  /* 0x0000001522157208 */ /* 0x000fc80000000200 */
[----:B------:R-:W-:-:S04]  /*1760*/  FSETP.GT.AND P0, PT, |R30|, R21, PT ;  /* 0x000000151e00720b */ /* 0x000fc80003f04200 */
[----:B------:R-:W-:-:S05]  /*1770*/  FSEL R30, |R30|, R21, P0 ;  /* 0x000000151e1e7208 */ /* 0x000fca0000000200 */
[----:B------:R-:W-:-:S04]  /*1780*/  FADD R30, -R9, R30 ;  /* 0x0000001e091e7221 */ /* 0x000fc80000000100 */
[----:B0-----:R-:W-:-:S05]  /*1790*/  FFMA R9, R30, R32, R9 ;  /* 0x000000201e097223 */ /* 0x001fca0000000009 */
[----:B------:R0:W-:Y:S01]  /*17a0*/  STG.E desc[UR6][R24.64], R9 ;  /* 0x0000000918007986 */ /* 0x0001e2000c101906 */
[----:B------:R-:W-:Y:S02]  /*17b0*/  ISETP.NE.AND P0, PT, R13, 0x1, PT ;  /* 0x000000010d00780c */ /* 0x000fe40003f05270 */
[----:B------:R-:W-:-:S11]  /*17c0*/  IADD3 R11, PT, PT, R20, 0x1, RZ ;  /* 0x00000001140b7810 */ /* 0x000fd60007ffe0ff */
[----:B0-----:R-:W-:Y:S05]  /*17d0*/  @!P0 BRA `(.L_x_22) ;  /* 0x0000000000948947 */ /* 0x001fea0003800000 */
[----:B------:R-:W-:Y:S01]  /*17e0*/  ISETP.NE.AND P2, PT, R13, 0x2, PT ;  /* 0x000000020d00780c */ /* 0x000fe20003f45270 */
[----:B------:R-:W-:-:S04]  /*17f0*/  IMAD.WIDE.U32 R28, R16, 0x4, R28 ;  /* 0x00000004101c7825 */ /* 0x000fc800078e001c */
[C---:B------:R-:W-:Y:S01]  /*1800*/  IMAD.WIDE.U32 R26, R16.reuse, 0x4, R26 ;  /* 0x00000004101a7825 */ /* 0x040fe200078e001a */
[----:B------:R-:W2:Y:S03]  /*1810*/  LDG.E.CONSTANT R11, desc[UR6][R28.64] ;  /* 0x000000061c0b7981 */ /* 0x000ea6000c1e9900 */
[C---:B------:R-:W-:Y:S01]  /*1820*/  IMAD.WIDE.U32 R22, R16.reuse, 0x4, R22 ;  /* 0x0000000410167825 */ /* 0x040fe200078e0016 */
[----:B------:R-:W2:Y:S04]  /*1830*/  LDG.E.CONSTANT R15, desc[UR6][R26.64] ;  /* 0x000000061a0f7981 */ /* 0x000ea8000c1e9900 */
[----:B------:R-:W3:Y:S01]  /*1840*/  LDG.E.CONSTANT R13, desc[UR6][R22.64] ;  /* 0x00000006160d7981 */ /* 0x000ee2000c1e9900 */
[----:B------:R-:W-:-:S04]  /*1850*/  @P2 IMAD.WIDE.U32 R30, R16, 0x4, R28 ;  /* 0x00000004101e2825 */ /* 0x000fc800078e001c */
[C---:B------:R-:W-:Y:S02]  /*1860*/  @P2 IMAD.WIDE.U32 R34, R16.reuse, 0x4, R26 ;  /* 0x0000000410222825 */ /* 0x040fe400078e001a */
[----:B------:R-:W4:Y:S02]  /*1870*/  @P2 LDG.E.CONSTANT R30, desc[UR6][R30.64] ;  /* 0x000000061e1e2981 */ /* 0x000f24000c1e9900 */
[C---:B------:R-:W-:Y:S02]  /*1880*/  @P2 IMAD.WIDE.U32 R36, R16.reuse, 0x4, R22 ;  /* 0x0000000410242825 */ /* 0x040fe400078e0016 */
[----:B------:R-:W4:Y:S04]  /*1890*/  @P2 LDG.E.CONSTANT R35, desc[UR6][R34.64] ;  /* 0x0000000622232981 */ /* 0x000f28000c1e9900 */
[----:B------:R-:W5:Y:S01]  /*18a0*/  @P2 LDG.E.CONSTANT R36, desc[UR6][R36.64] ;  /* 0x0000000624242981 */ /* 0x000f62000c1e9900 */
[----:B------:R-:W-:-:S04]  /*18b0*/  IMAD.WIDE.U32 R24, R16, 0x4, R24 ;  /* 0x0000000410187825 */ /* 0x000fc800078e0018 */
[C---:B--2---:R-:W-:Y:S01]  /*18c0*/  FADD R21, R11.reuse, -R15 ;  /* 0x8000000f0b157221 */ /* 0x044fe20000000000 */
[--C-:B---3--:R-:W-:Y:S01]  /*18d0*/  FADD R11, R11, -R13.reuse ;  /* 0x8000000d0b0b7221 */ /* 0x108fe20000000000 */
[----:B------:R-:W-:-:S04]  /*18e0*/  FADD R22, R15, -R13 ;  /* 0x8000000d0f167221 */ /* 0x000fc80000000000 */
[----:B------:R-:W-:-:S04]  /*18f0*/  FSETP.GT.AND P0, PT, |R11|, R21, PT ;  /* 0x000000150b00720b */ /* 0x000fc80003f04200 */
[----:B------:R-:W-:Y:S01]  /*1900*/  FSEL R11, |R11|, R21, P0 ;  /* 0x000000150b0b7208 */ /* 0x000fe20000000200 */
[C---:B----4-:R-:W-:Y:S01]  /*1910*/  @P2 FADD R28, R30.reuse, -R35 ;  /* 0x800000231e1c2221 */ /* 0x050fe20000000000 */
[--C-:B-----5:R-:W-:Y:S02]  /*1920*/  @P2 FADD R27, R30, -R36.reuse ;  /* 0x800000241e1b2221 */ /* 0x120fe40000000000 */
[CC--:B------:R-:W-:Y:S01]  /*1930*/  FSETP.GT.AND P0, PT, |R22|.reuse, R11.reuse, PT ;  /* 0x0000000b1600720b */ /* 0x0c0fe20003f04200 */
[----:B------:R-:W-:Y:S02]  /*1940*/  @P2 FADD R26, R35, -R36 ;  /* 0x80000024231a2221 */ /* 0x000fe40000000000 */
[CC--:B------:R-:W-:Y:S02]  /*1950*/  @P2 FSETP.GT.AND P1, PT, |R27|.reuse, R28.reuse, PT ;  /* 0x0000001c1b00220b */ /* 0x0c0fe40003f24200 */
[----:B------:R-:W-:Y:S02]  /*1960*/  FSEL R22, |R22|, R11, P0 ;  /* 0x0000000b16167208 */ /* 0x000fe40000000200 */
[----:B------:R-:W-:-:S03]  /*1970*/  @P2 FSEL R27, |R27|, R28, P1 ;  /* 0x0000001c1b1b2208 */ /* 0x000fc60000800200 */
[----:B------:R-:W-:Y:S01]  /*1980*/  FADD R22, -R9, R22 ;  /* 0x0000001609167221 */ /* 0x000fe20000000100 */
[----:B------:R-:W-:-:S03]  /*1990*/  @P2 FSETP.GT.AND P0, PT, |R26|, R27, PT ;  /* 0x0000001b1a00220b */ /* 0x000fc60003f04200 */
[----:B------:R-:W-:Y:S01]  /*19a0*/  FFMA R9, R22, R32, R9 ;  /* 0x0000002016097223 */ /* 0x000fe20000000009 */
[----:B------:R-:W-:Y:S01]  /*19b0*/  @P2 FSEL R26, |R26|, R27, P0 ;  /* 0x0000001b1a1a2208 */ /* 0x000fe20000000200 */
[----:B------:R-:W-:-:S04]  /*19c0*/  @P2 IMAD.WIDE.U32 R22, R16, 0x4, R24 ;  /* 0x0000000410162825 */ /* 0x000fc800078e0018 */
[----:B------:R-:W-:Y:S01]  /*19d0*/  @P2 FADD R26, -R9, R26 ;  /* 0x0000001a091a2221 */ /* 0x000fe20000000100 */
[----:B------:R0:W-:Y:S03]  /*19e0*/  STG.E desc[UR6][R24.64], R9 ;  /* 0x0000000918007986 */ /* 0x0001e6000c101906 */
[----:B0-----:R-:W-:-:S05]  /*19f0*/  @P2 FFMA R9, R26, R32, R9 ;  /* 0x000000201a092223 */ /* 0x001fca0000000009 */
[----:B------:R0:W-:Y:S01]  /*1a00*/  @P2 STG.E desc[UR6][R22.64], R9 ;  /* 0x0000000916002986 */ /* 0x0001e2000c101906 */
[C---:B------:R-:W-:Y:S01]  /*1a10*/  IADD3 R11, PT, PT, R20.reuse, 0x2, RZ ;  /* 0x00000002140b7810 */ /* 0x040fe20007ffe0ff */
[----:B------:R-:W-:-:S07]  /*1a20*/  @P2 VIADD R11, R20, 0x3 ;  /* 0x00000003140b2836 */ /* 0x000fce0000000000 */
.L_x_22:
[----:B------:R-:W-:Y:S05]  /*1a30*/  BSYNC.RECONVERGENT B1 ;  /* 0x0000000000017941 */ /* 0x000fea0003800200 */
.L_x_21:
[----:B------:R-:W1:Y:S02]  /*1a40*/  LDCU UR4, c[0x0][0x3a0] ;  /* 0x00007400ff0477ac */ /* 0x000e640008000800 */
[----:B-1----:R-:W-:-:S04]  /*1a50*/  IADD3 R14, PT, PT, R14, UR4, -R17 ;  /* 0x000000040e0e7c10 */ /* 0x002fc8000fffe811 */
[----:B------:R-:W-:-:S13]  /*1a60*/  ISETP.GT.U32.AND P0, PT, R14, -0x4, PT ;  /* 0xfffffffc0e00780c */ /* 0x000fda0003f04070 */
[----:B------:R-:W-:Y:S05]  /*1a70*/  @P0 BRA `(.L_x_10) ;  /* 0x0000000400380947 */ /* 0x000fea0003800000 */
.L_x_23:
[----:B------:R-:W1:Y:S01]  /*1a80*/  LDC.64 R26, c[0x0][0x380] ;  /* 0x0000e000ff1a7b82 */ /* 0x000e620000000a00 */
[CC--:B------:R-:W-:Y:S01]  /*1a90*/  IMAD R14, R11.reuse, R16.reuse, -R16 ;  /* 0x000000100b0e7224 */ /* 0x0c0fe200078e0a10 */
[----:B------:R-:W2:Y:S01]  /*1aa0*/  LDCU UR4, c[0x0][0x3a4] ;  /* 0x00007480ff0477ac */ /* 0x000ea20008000800 */
[----:B------:R-:W-:-:S03]  /*1ab0*/  IMAD R13, R11, R16, R3 ;  /* 0x000000100b0d7224 */ /* 0x000fc600078e0203 */
[----:B------:R-:W-:Y:S02]  /*1ac0*/  IADD3 R15, PT, PT, R14, R3, RZ ;  /* 0x000000030e0f7210 */ /* 0x000fe40007ffe0ff */
[----:B------:R-:W3:Y:S08]  /*1ad0*/  LDC.64 R34, c[0x0][0x388] ;  /* 0x0000e200ff227b82 */ /* 0x000ef00000000a00 */
[----:B------:R-:W4:Y:S01]  /*1ae0*/  LDC.64 R36, c[0x0][0x390] ;  /* 0x0000e400ff247b82 */ /* 0x000f220000000a00 */
[----:B-1----:R-:W-:-:S05]  /*1af0*/  IMAD.WIDE R26, R13, 0x4, R26 ;  /* 0x000000040d1a7825 */ /* 0x002fca00078e021a */
[----:B------:R1:W5:Y:S01]  /*1b00*/  LDG.E.CONSTANT R30, desc[UR6][R26.64] ;  /* 0x000000061a1e7981 */ /* 0x000362000c1e9900 */
[----:B---3--:R-:W-:-:S05]  /*1b10*/  IMAD.WIDE R34, R13, 0x4, R34 ;  /* 0x000000040d227825 */ /* 0x008fca00078e0222 */
[----:B------:R-:W5:Y:S01]  /*1b20*/  LDG.E.CONSTANT R28, desc[UR6][R34.64] ;  /* 0x00000006221c7981 */ /* 0x000f62000c1e9900 */
[----:B----4-:R-:W-:-:S04]  /*1b30*/  IMAD.WIDE R36, R15, 0x4, R36 ;  /* 0x000000040f247825 */ /* 0x010fc800078e0224 */
[C---:B-1----:R-:W-:Y:S01]  /*1b40*/  IMAD.WIDE.U32 R26, R16.reuse, 0x4, R26 ;  /* 0x00000004101a7825 */ /* 0x042fe200078e001a */
[----:B------:R-:W3:Y:S03]  /*1b50*/  LDG.E.CONSTANT R29, desc[UR6][R36.64] ;  /* 0x00000006241d7981 */ /* 0x000ee6000c1e9900 */
[C---:B0-----:R-:W-:Y:S01]  /*1b60*/  IMAD.WIDE.U32 R22, R16.reuse, 0x4, R34 ;  /* 0x0000000410167825 */ /* 0x041fe200078e0022 */
[----:B------:R-:W4:Y:S03]  /*1b70*/  LDG.E.CONSTANT R31, desc[UR6][R26.64] ;  /* 0x000000061a1f7981 */ /* 0x000f26000c1e9900 */
[C---:B------:R-:W-:Y:S01]  /*1b80*/  IMAD.WIDE.U32 R14, R16.reuse, 0x4, R36 ;  /* 0x00000004100e7825 */ /* 0x040fe200078e0024 */
[----:B------:R-:W4:Y:S03]  /*1b90*/  LDG.E.CONSTANT R33, desc[UR6][R22.64] ;  /* 0x0000000616217981 */ /* 0x000f26000c1e9900 */
[C---:B------:R-:W-:Y:S01]  /*1ba0*/  IMAD.WIDE.U32 R20, R16.reuse, 0x4, R26 ;  /* 0x0000000410147825 */ /* 0x040fe200078e001a */
[----:B------:R0:W2:Y:S03]  /*1bb0*/  LDG.E.CONSTANT R32, desc[UR6][R14.64] ;  /* 0x000000060e207981 */ /* 0x0000a6000c1e9900 */
[C---:B------:R-:W-:Y:S01]  /*1bc0*/  IMAD.WIDE.U32 R24, R16.reuse, 0x4, R22 ;  /* 0x0000000410187825 */ /* 0x040fe200078e0016 */
[----:B------:R1:W2:Y:S04]  /*1bd0*/  LDG.E.CONSTANT R34, desc[UR6][R20.64] ;  /* 0x0000000614227981 */ /* 0x0002a8000c1e9900 */
[----:B------:R-:W2:Y:S01]  /*1be0*/  LDG.E.CONSTANT R35, desc[UR6][R24.64] ;  /* 0x0000000618237981 */ /* 0x000ea2000c1e9900 */
[----:B0-----:R-:W-:-:S05]  /*1bf0*/  IMAD.WIDE.U32 R14, R16, 0x4, R14 ;  /* 0x00000004100e7825 */ /* 0x001fca00078e000e */
[----:B------:R5:W2:Y:S01]  /*1c00*/  LDG.E.CONSTANT R36, desc[UR6][R14.64] ;  /* 0x000000060e247981 */ /* 0x000aa2000c1e9900 */
[----:B-1----:R-:W-:-:S04]  /*1c10*/  IMAD.WIDE.U32 R20, R16, 0x4, R20 ;  /* 0x0000000410147825 */ /* 0x002fc800078e0014 */
[C---:B------:R-:W-:Y:S02]  /*1c20*/  IMAD.WIDE.U32 R26, R16.reuse, 0x4, R14 ;  /* 0x00000004101a7825 */ /* 0x040fe400078e000e */
[----:B------:R0:W2:Y:S02]  /*1c30*/  LDG.E.CONSTANT R20, desc[UR6][R20.64] ;  /* 0x0000000614147981 */ /* 0x0000a4000c1e9900 */
[----:B------:R-:W-:Y:S02]  /*1c40*/  IMAD.WIDE.U32 R22, R16, 0x4, R24 ;  /* 0x0000000410167825 */ /* 0x000fe400078e0018 */
[----:B------:R-:W2:Y:S04]  /*1c50*/  LDG.E.CONSTANT R26, desc[UR6][R26.64] ;  /* 0x000000061a1a7981 */ /* 0x000ea8000c1e9900 */
[----:B------:R1:W2:Y:S01]  /*1c60*/  LDG.E.CONSTANT R37, desc[UR6][R22.64] ;  /* 0x0000000616257981 */ /* 0x0002a2000c1e9900 */
[----:B------:R-:W-:Y:S01]  /*1c70*/  IADD3 R11, PT, PT, R11, 0x4, RZ ;  /* 0x000000040b0b7810 */ /* 0x000fe20007ffe0ff */
[C---:B-----5:R-:W-:Y:S01]  /*1c80*/  FADD R14, R30.reuse, -R28 ;  /* 0x8000001c1e0e7221 */ /* 0x060fe20000000000 */
[--C-:B---3--:R-:W-:Y:S01]  /*1c90*/  FADD R30, R30, -R29.reuse ;  /* 0x8000001d1e1e7221 */ /* 0x108fe20000000000 */
[----:B------:R-:W-:-:S04]  /*1ca0*/  FADD R29, R28, -R29 ;  /* 0x8000001d1c1d7221 */ /* 0x000fc80000000000 */
[----:B------:R-:W-:Y:S01]  /*1cb0*/  FSETP.GT.AND P0, PT, |R30|, R14, PT ;  /* 0x0000000e1e00720b */ /* 0x000fe20003f04200 */
[----:B----4-:R-:W-:-:S03]  /*1cc0*/  FADD R15, R31, -R33 ;  /* 0x800000211f0f7221 */ /* 0x010fc60000000000 */
[----:B------:R-:W-:Y:S01]  /*1cd0*/  FSEL R14, |R30|, R14, P0 ;  /* 0x0000000e1e0e7208 */ /* 0x000fe20000000200 */
[----:B--2---:R-:W-:-:S03]  /*1ce0*/  FADD R24, R31, -R32 ;  /* 0x800000201f187221 */ /* 0x004fc60000000000 */
[-C--:B------:R-:W-:Y:S01]  /*1cf0*/  FSETP.GT.AND P0, PT, |R29|, R14.reuse, PT ;  /* 0x0000000e1d00720b */ /* 0x080fe20003f04200 */
[----:B------:R-:W-:Y:S01]  /*1d00*/  FADD R32, R33, -R32 ;  /* 0x8000002021207221 */ /* 0x000fe20000000000 */
[-C--:B------:R-:W-:Y:S01]  /*1d10*/  FSETP.GT.AND P1, PT, |R24|, R15.reuse, PT ;  /* 0x0000000f1800720b */ /* 0x080fe20003f24200 */
[C---:B0-----:R-:W-:Y:S01]  /*1d20*/  FADD R21, R34.reuse, -R35 ;  /* 0x8000002322157221 */ /* 0x041fe20000000000 */
[----:B------:R-:W-:Y:S01]  /*1d30*/  FSEL R14, |R29|, R14, P0 ;  /* 0x0000000e1d0e7208 */ /* 0x000fe20000000200 */
[----:B------:R-:W-:Y:S01]  /*1d40*/  FADD R34, R34, -R36 ;  /* 0x8000002422227221 */ /* 0x000fe20000000000 */
[----:B------:R-:W-:-:S04]  /*1d50*/  FSEL R15, |R24|, R15, P1 ;  /* 0x0000000f180f7208 */ /* 0x000fc80000800200 */
[----:B------:R-:W-:Y:S01]  /*1d60*/  FSETP.GT.AND P0, PT, |R34|, R21, PT ;  /* 0x000000152200720b */ /* 0x000fe20003f04200 */
[----:B------:R-:W-:-:S03]  /*1d70*/  FADD R14, R14, -R9 ;  /* 0x800000090e0e7221 */ /* 0x000fc60000000000 */
[----:B------:R-:W-:Y:S02]  /*1d80*/  FSEL R21, |R34|, R21, P0 ;  /* 0x0000001522157208 */ /* 0x000fe40000000200 */
[-C--:B------:R-:W-:Y:S01]  /*1d90*/  FSETP.GT.AND P0, PT, |R32|, R15.reuse, PT ;  /* 0x0000000f2000720b */ /* 0x080fe20003f04200 */
[----:B------:R-:W-:Y:S01]  /*1da0*/  FADD R36, R35, -R36 ;  /* 0x8000002423247221 */ /* 0x000fe20000000000 */
[C---:B-1----:R-:W-:Y:S01]  /*1db0*/  FADD R23, R20.reuse, -R26 ;  /* 0x8000001a14177221 */ /* 0x042fe20000000000 */
[----:B------:R-:W-:Y:S01]  /*1dc0*/  FADD R22, R20, -R37 ;  /* 0x8000002514167221 */ /* 0x000fe20000000000 */
[----:B------:R-:W-:Y:S01]  /*1dd0*/  FSEL R32, |R32|, R15, P0 ;  /* 0x0000000f20207208 */ /* 0x000fe20000000200 */
[----:B------:R-:W-:Y:S01]  /*1de0*/  FFMA R27, R14, UR4, R9 ;  /* 0x000000040e1b7c23 */ /* 0x000fe20008000009 */
[----:B------:R-:W-:Y:S02]  /*1df0*/  FSETP.GT.AND P0, PT, |R36|, R21, PT ;  /* 0x000000152400720b */ /* 0x000fe40003f04200 */
[----:B------:R-:W-:Y:S01]  /*1e00*/  FSETP.GT.AND P1, PT, |R23|, R22, PT ;  /* 0x000000161700720b */ /* 0x000fe20003f24200 */
[----:B------:R-:W-:Y:S01]  /*1e10*/  FADD R32, -R27, R32 ;  /* 0x000000201b207221 */ /* 0x000fe20000000100 */
[----:B------:R-:W-:-:S04]  /*1e20*/  IMAD.WIDE R14, R13, 0x4, R18 ;  /* 0x000000040d0e7825 */ /* 0x000fc800078e0212 */
[----:B------:R-:W-:Y:S01]  /*1e30*/  FADD R37, R37, -R26 ;  /* 0x8000001a25257221 */ /* 0x000fe20000000000 */
[----:B------:R-:W-:Y:S01]  /*1e40*/  FSEL R36, |R36|, R21, P0 ;  /* 0x0000001524247208 */ /* 0x000fe20000000200 */
[----:B------:R-:W-:Y:S01]  /*1e50*/  FFMA R13, R32, UR4, R27 ;  /* 0x00000004200d7c23 */ /* 0x000fe2000800001b */
[----:B------:R-:W-:Y:S01]  /*1e60*/  FSEL R22, |R23|, R22, P1 ;  /* 0x0000001617167208 */ /* 0x000fe20000800200 */
[----:B------:R-:W-:-:S04]  /*1e70*/  IMAD.WIDE.U32 R20, R16, 0x4, R14 ;  /* 0x0000000410147825 */ /* 0x000fc800078e000e */
[----:B------:R-:W-:Y:S01]  /*1e80*/  FADD R36, -R13, R36 ;  /* 0x000000240d247221 */ /* 0x000fe20000000100 */
[----:B------:R-:W-:-:S03]  /*1e90*/  FSETP.GT.AND P0, PT, |R37|, R22, PT ;  /* 0x000000162500720b */ /* 0x000fc60003f04200 */
[----:B------:R-:W-:Y:S01]  /*1ea0*/  FFMA R29, R36, UR4, R13 ;  /* 0x00000004241d7c23 */ /* 0x000fe2000800000d */
[----:B------:R-:W-:Y:S01]  /*1eb0*/  FSEL R24, |R37|, R22, P0 ;  /* 0x0000001625187208 */ /* 0x000fe20000000200 */
[----:B------:R-:W-:-:S04]  /*1ec0*/  IMAD.WIDE.U32 R22, R16, 0x4, R20 ;  /* 0x0000000410167825 */ /* 0x000fc800078e0014 */
[----:B------:R-:W-:Y:S01]  /*1ed0*/  FADD R26, -R29, R24 ;  /* 0x000000181d1a7221 */ /* 0x000fe20000000100 */
[----:B------:R-:W-:-:S04]  /*1ee0*/  IMAD.WIDE.U32 R24, R16, 0x4, R22 ;  /* 0x0000000410187825 */ /* 0x000fc800078e0016 */
[----:B------:R-:W-:Y:S01]  /*1ef0*/  FFMA R9, R26, UR4, R29 ;  /* 0x000000041a097c23 */ /* 0x000fe2000800001d */
[----:B------:R4:W-:Y:S04]  /*1f00*/  STG.E desc[UR6][R14.64], R27 ;  /* 0x0000001b0e007986 */ /* 0x0009e8000c101906 */
[----:B------:R4:W-:Y:S04]  /*1f10*/  STG.E desc[UR6][R20.64], R13 ;  /* 0x0000000d14007986 */ /* 0x0009e8000c101906 */
[----:B------:R4:W-:Y:S04]  /*1f20*/  STG.E desc[UR6][R22.64], R29 ;  /* 0x0000001d16007986 */ /* 0x0009e8000c101906 */
[----:B------:R4:W-:Y:S01]  /*1f30*/  STG.E desc[UR6][R24.64], R9 ;  /* 0x0000000918007986 */ /* 0x0009e2000c101906 */
[----:B------:R-:W-:-:S13]  /*1f40*/  ISETP.GE.AND P0, PT, R11, R17, PT ;  /* 0x000000110b00720c */ /* 0x000fda0003f06270 */
[----:B----4-:R-:W-:Y:S05]  /*1f50*/  @!P0 BRA `(.L_x_23) ;  /* 0xfffffff800c88947 */ /* 0x010fea000383ffff */
.L_x_10:
[----:B------:R-:W-:Y:S05]  /*1f60*/  BSYNC B0 ;  /* 0x0000000000007941 */ /* 0x000fea0003800000 */
.L_x_9:
[----:B------:R-:W4:Y:S01]  /*1f70*/  LDCU UR4, c[0x0][0x3a8] ;  /* 0x00007500ff0477ac */ /* 0x000f220008000800 */
[----:B------:R-:W-:-:S05]  /*1f80*/  IMAD.IADD R3, R6, 0x1, R3 ;  /* 0x0000000106037824 */ /* 0x000fca00078e0203 */
[----:B----4-:R-:W-:-:S13]  /*1f90*/  ISETP.GE.AND P0, PT, R3, UR4, PT ;  /* 0x0000000403007c0c */ /* 0x010fda000bf06270 */
[----:B------:R-:W-:Y:S05]  /*1fa0*/  @!P0 BRA `(.L_x_24) ;  /* 0xffffffe000888947 */ /* 0x000fea000383ffff */
[----:B------:R-:W-:Y:S05]  /*1fb0*/  EXIT ;  /* 0x000000000000794d */ /* 0x000fea0003800000 */
.L_x_18:
[----:B-1----:R-:W-:Y:S01]  /*1fc0*/  HFMA2 R17, -RZ, RZ, 0, 9.5367431640625e-07 ;  /* 0x00000010ff117431 */ /* 0x002fe200000001ff */
[----:B------:R-:W-:Y:S01]  /*1fd0*/  BSSY B1, `(.L_x_25) ;  /* 0x0000007000017945 */ /* 0x000fe20003800000 */
[----:B------:R-:W-:Y:S01]  /*1fe0*/  MOV R16, R15 ;  /* 0x0000000f00107202 */ /* 0x000fe20000000f00 */
[----:B------:R-:W-:Y:S01]  /*1ff0*/  IMAD.MOV.U32 R24, RZ, RZ, 0x1f ;  /* 0x0000001fff187424 */ /* 0x000fe200078e00ff */
[----:B------:R-:W-:-:S07]  /*2000*/  MOV R13, 0xffffffff ;  /* 0xffffffff000d7802 */ /* 0x000fce0000000f00 */
[----:B------:R-:W-:Y:S05]  /*2010*/  WARPSYNC.COLLECTIVE R13, `(.L_x_26) ;  /* 0x000000000d087348 */ /* 0x000fea0003c00000 */
[----:B------:R0:W1:Y:S02]  /*2020*/  SHFL.DOWN P1, R22, R16, R17, R24 ;  /* 0x0800001110167389 */ /* 0x0000640000020018 */
[----:B01----:R-:W-:Y:S05]  /*2030*/  ENDCOLLECTIVE ;  /* 0x000000000000791b */ /* 0x003fea0003800000 */
.L_x_26:
[----:B------:R-:W-:Y:S05]  /*2040*/  BSYNC B1 ;  /* 0x0000000000017941 */ /* 0x000fea0003800000 */
.L_x_25:
[----:B------:R-:W-:Y:S01]  /*2050*/  MOV R16, R22 ;  /* 0x0000001600107202 */ /* 0x000fe20000000f00 */
[----:B------:R-:W-:Y:S02]  /*2060*/  HFMA2 R24, -RZ, RZ, 0, 1.847743988037109375e-06 ;  /* 0x0000001fff187431 */ /* 0x000fe400000001ff */
[----:B------:R-:W-:Y:S01]  /*2070*/  IMAD.MOV.U32 R17, RZ, RZ, 0x8 ;  /* 0x00000008ff117424 */ /* 0x000fe200078e00ff */
[----:B------:R-:W-:Y:S01]  /*2080*/  MOV R13, 0xffffffff ;  /* 0xffffffff000d7802 */ /* 0x000fe20000000f00 */
[----:B------:R-:W-:-:S07]  /*2090*/  FADD R16, R16, R15 ;  /* 0x0000000f10107221 */ /* 0x000fce0000000000 */
[----:B------:R-:W-:Y:S05]  /*20a0*/  WARPSYNC.COLLECTIVE R13, `(.L_x_27) ;  /* 0x000000000d087348 */ /* 0x000fea0003c00000 */
[----:B------:R0:W1:Y:S02]  /*20b0*/  SHFL.DOWN P1, R22, R16, R17, R24 ;  /* 0x0800001110167389 */ /* 0x0000640000020018 */
[----:B01----:R-:W-:Y:S05]  /*20c0*/  ENDCOLLECTIVE ;  /* 0x000000000000791b */ /* 0x003fea0003800000 */
.L_x_27:
[----:B------:R-:W-:Y:S02]  /*20d0*/  HFMA2 R17, -RZ, RZ, 0, 2.384185791015625e-07 ;  /* 0x00000004ff117431 */ /* 0x000fe400000001ff */
[----:B------:R-:W-:-:S04]  /*20e0*/  IMAD.MOV.U32 R9, RZ, RZ, R22 ;  /* 0x000000ffff097224 */ /* 0x000fc800078e0016 */
[----:B------:R-:W-:-:S05]  /*20f0*/  FADD R9, R16, R9 ;  /* 0x0000000910097221 */ /* 0x000fca0000000000 */
[----:B------:R-:W-:-:S07]  /*2100*/  MOV R16, R9 ;  /* 0x0000000900107202 */ /* 0x000fce0000000f00 */
[----:B------:R-:W-:Y:S05]  /*2110*/  WARPSYNC.COLLECTIVE R13, `(.L_x_28) ;  /* 0x000000000d087348 */ /* 0x000fea0003c00000 */
[----:B------:R0:W1:Y:S02]  /*2120*/  SHFL.DOWN P1, R22, R16, R17, R24 ;  /* 0x0800001110167389 */ /* 0x0000640000020018 */
[----:B01----:R-:W-:Y:S05]  /*2130*/  ENDCOLLECTIVE ;  /* 0x000000000000791b */ /* 0x003fea0003800000 */
.L_x_28:
[----:B------:R-:W-:Y:S02]  /*2140*/  HFMA2 R17, -RZ, RZ, 0, 1.1920928955078125e-07 ;  /* 0x00000002ff117431 */ /* 0x000fe400000001ff */
[----:B------:R-:W-:-:S04]  /*2150*/  IMAD.MOV.U32 R18, RZ, RZ, R22 ;  /* 0x000000ffff127224 */ /* 0x000fc800078e0016 */
[----:B------:R-:W-:-:S05]  /*2160*/  FADD R18, R9, R18 ;  /* 0x0000001209127221 */ /* 0x000fca0000000000 */
[----:B------:R-:W-:-:S07]  /*2170*/  MOV R16, R18 ;  /* 0x0000001200107202 */ /* 0x000fce0000000f00 */
[----:B------:R-:W-:Y:S05]  /*2180*/  WARPSYNC.COLLECTIVE R13, `(.L_x_29) ;  /* 0x000000000d087348 */ /* 0x000fea0003c00000 */
[----:B------:R0:W1:Y:S02]  /*2190*/  SHFL.DOWN P1, R22, R16, R17, R24 ;  /* 0x0800001110167389 */ /* 0x0000640000020018 */
[----:B01----:R-:W-:Y:S05]  /*21a0*/  ENDCOLLECTIVE ;  /* 0x000000000000791b */ /* 0x003fea0003800000 */
.L_x_29:
[----:B------:R-:W-:Y:S02]  /*21b0*/  HFMA2 R17, -RZ, RZ, 0, 5.9604644775390625e-08 ;  /* 0x00000001ff117431 */ /* 0x000fe400000001ff */
[----:B------:R-:W-:-:S04]  /*21c0*/  IMAD.MOV.U32 R11, RZ, RZ, R22 ;  /* 0x000000ffff0b7224 */ /* 0x000fc800078e0016 */
[----:B------:R-:W-:-:S05]  /*21d0*/  FADD R11, R18, R11 ;  /* 0x0000000b120b7221 */ /* 0x000fca0000000000 */
[----:B------:R-:W-:-:S07]  /*21e0*/  MOV R16, R11 ;  /* 0x0000000b00107202 */ /* 0x000fce0000000f00 */
[----:B------:R-:W-:Y:S05]  /*21f0*/  WARPSYNC.COLLECTIVE R13, `(.L_x_30) ;  /* 0x000000000d087348 */ /* 0x000fea0003c00000 */
[----:B------:R0:W1:Y:S02]  /*2200*/  SHFL.DOWN P1, R22, R16, R17, R24 ;  /* 0x0800001110167389 */ /* 0x0000640000020018 */
[----:B01----:R-:W-:Y:S05]  /*2210*/  ENDCOLLECTIVE ;  /* 0x000000000000791b */ /* 0x003fea0003800000 */
.L_x_30:
[----:B------:R-:W-:Y:S05]  /*2220*/  BRA `(.L_x_31) ;  /* 0xfffffff000947947 */ /* 0x000fea000383ffff */
        .weak           $__internal_0_$__cuda_sm3x_div_rn_noftz_f32_slowpath
        .type           $__internal_0_$__cuda_sm3x_div_rn_noftz_f32_slowpath,@function
        .size           $__internal_0_$__cuda_sm3x_div_rn_noftz_f32_slowpath,(.L_x_83 - $__internal_0_$__cuda_sm3x_div_rn_noftz_f32_slowpath)
$__internal_0_$__cuda_sm3x_div_rn_noftz_f32_slowpath:
[--C-:B------:R-:W-:Y:S01]  /*2230*/  SHF.R.U32.HI R13, RZ, 0x17, R4.reuse ;  /* 0x00000017ff0d7819 */ /* 0x100fe20000011604 */
[----:B------:R-:W-:Y:S01]  /*2240*/  BSSY.RECONVERGENT B2, `(.L_x_32) ;  /* 0x0000064000027945 */ /* 0x000fe20003800200 */
[----:B------:R-:W-:Y:S01]  /*2250*/  SHF.R.U32.HI R11, RZ, 0x17, R9 ;  /* 0x00000017ff0b7819 */ /* 0x000fe20000011609 */
[----:B------:R-:W-:Y:S01]  /*2260*/  IMAD.MOV.U32 R18, RZ, RZ, R4 ;  /* 0x000000ffff127224 */ /* 0x000fe200078e0004 */
[----:B------:R-:W-:Y:S02]  /*2270*/  LOP3.LUT R13, R13, 0xff, RZ, 0xc0, !PT ;  /* 0x000000ff0d0d7812 */ /* 0x000fe400078ec0ff */
[----:B------:R-:W-:Y:S02]  /*2280*/  LOP3.LUT R21, R11, 0xff, RZ, 0xc0, !PT ;  /* 0x000000ff0b157812 */ /* 0x000fe400078ec0ff */
[----:B------:R-:W-:Y:S01]  /*2290*/  MOV R15, R9 ;  /* 0x00000009000f7202 */ /* 0x000fe20000000f00 */
[----:B------:R-:W-:Y:S01]  /*22a0*/  VIADD R17, R13, 0xffffffff ;  /* 0xffffffff0d117836 */ /* 0x000fe20000000000 */
[----:B------:R-:W-:-:S04]  /*22b0*/  IADD3 R19, PT, PT, R21, -0x1, RZ ;  /* 0xffffffff15137810 */ /* 0x000fc80007ffe0ff */
[----:B------:R-:W-:-:S04]  /*22c0*/  ISETP.GT.U32.AND P0, PT, R17, 0xfd, PT ;  /* 0x000000fd1100780c */ /* 0x000fc80003f04070 */
[----:B------:R-:W-:-:S13]  /*22d0*/  ISETP.GT.U32.OR P0, PT, R19, 0xfd, P0 ;  /* 0x000000fd1300780c */ /* 0x000fda0000704470 */
[----:B------:R-:W-:Y:S01]  /*22e0*/  @!P0 MOV R11, RZ ;  /* 0x000000ff000b8202 */ /* 0x000fe20000000f00 */
[----:B------:R-:W-:Y:S06]  /*22f0*/  @!P0 BRA `(.L_x_33) ;  /* 0x00000000005c8947 */ /* 0x000fec0003800000 */
[----:B------:R-:W-:Y:S02]  /*2300*/  FSETP.GTU.FTZ.AND P1, PT, |R4|, +INF , PT ;  /* 0x7f8000000400780b */ /* 0x000fe40003f3c200 */
[----:B------:R-:W-:-:S04]  /*2310*/  FSETP.GTU.FTZ.AND P0, PT, |R9|, +INF , PT ;  /* 0x7f8000000900780b */ /* 0x000fc80003f1c200 */
[----:B------:R-:W-:-:S13]  /*2320*/  PLOP3.LUT P0, PT, P0, P1, PT, 0xf8, 0x8f ;  /* 0x00000000008f781c */ /* 0x000fda0000703f70 */
[----:B------:R-:W-:Y:S05]  /*2330*/  @P0 BRA `(.L_x_34) ;  /* 0x00000004004c0947 */ /* 0x000fea0003800000 */
[----:B------:R-:W-:-:S13]  /*2340*/  LOP3.LUT P0, RZ, R18, 0x7fffffff, R15, 0xc8, !PT ;  /* 0x7fffffff12ff7812 */ /* 0x000fda000780c80f */
[----:B------:R-:W-:Y:S05]  /*2350*/  @!P0 BRA `(.L_x_35) ;  /* 0x00000004003c8947 */ /* 0x000fea0003800000 */
[C---:B------:R-:W-:Y:S02]  /*2360*/  FSETP.NEU.FTZ.AND P2, PT, |R9|.reuse, +INF , PT ;  /* 0x7f8000000900780b */ /* 0x040fe40003f5d200 */
[----:B------:R-:W-:Y:S02]  /*2370*/  FSETP.NEU.FTZ.AND P1, PT, |R4|, +INF , PT ;  /* 0x7f8000000400780b */ /* 0x000fe40003f3d200 */
[----:B------:R-:W-:-:S11]  /*2380*/  FSETP.NEU.FTZ.AND P0, PT, |R9|, +INF , PT ;  /* 0x7f8000000900780b */ /* 0x000fd60003f1d200 */
[----:B------:R-:W-:Y:S05]  /*2390*/  @!P1 BRA !P2, `(.L_x_35) ;  /* 0x00000004002c9947 */ /* 0x000fea0005000000 */
[----:B------:R-:W-:-:S04]  /*23a0*/  LOP3.LUT P2, RZ, R15, 0x7fffffff, RZ, 0xc0, !PT ;  /* 0x7fffffff0fff7812 */ /* 0x000fc8000784c0ff */
[----:B------:R-:W-:-:S13]  /*23b0*/  PLOP3.LUT P1, PT, P1, P2, PT, 0x2f, 0xf2 ;  /* 0x0000000000f2781c */ /* 0x000fda0000f24577 */
[----:B------:R-:W-:Y:S05]  /*23c0*/  @P1 BRA `(.L_x_36) ;  /* 0x0000000400181947 */ /* 0x000fea0003800000 */
[----:B------:R-:W-:-:S04]  /*23d0*/  LOP3.LUT P1, RZ, R18, 0x7fffffff, RZ, 0xc0, !PT ;  /* 0x7fffffff12ff7812 */ /* 0x000fc8000782c0ff */
[----:B------:R-:W-:-:S13]  /*23e0*/  PLOP3.LUT P0, PT, P0, P1, PT, 0x2f, 0xf2 ;  /* 0x0000000000f2781c */ /* 0x000fda0000702577 */
[----:B------:R-:W-:Y:S05]  /*23f0*/  @P0 BRA `(.L_x_37) ;  /* 0x0000000400000947 */ /* 0x000fea0003800000 */
[----:B------:R-:W-:Y:S02]  /*2400*/  ISETP.GE.AND P0, PT, R19, RZ, PT ;  /* 0x000000ff1300720c */ /* 0x000fe40003f06270 */
[----:B------:R-:W-:-:S11]  /*2410*/  ISETP.GE.AND P1, PT, R17, RZ, PT ;  /* 0x000000ff1100720c */ /* 0x000fd60003f26270 */
[----:B------:R-:W-:Y:S01]  /*2420*/  @P0 MOV R11, RZ ;  /* 0x000000ff000b0202 */ /* 0x000fe20000000f00 */
[----:B------:R-:W-:Y:S02]  /*2430*/  @!P0 IMAD.MOV.U32 R11, RZ, RZ, -0x40 ;  /* 0xffffffc0ff0b8424 */ /* 0x000fe400078e00ff */
[----:B------:R-:W-:Y:S01]  /*2440*/  @!P0 FFMA R15, R9, 1.84467440737095516160e+19, RZ ;  /* 0x5f800000090f8823 */ /* 0x000fe200000000ff */
[----:B------:R-:W-:Y:S02]  /*2450*/  @!P1 FFMA R18, R4, 1.84467440737095516160e+19, RZ ;  /* 0x5f80000004129823 */ /* 0x000fe400000000ff */
[----:B------:R-:W-:-:S07]  /*2460*/  @!P1 IADD3 R11, PT, PT, R11, 0x40, RZ ;  /* 0x000000400b0b9810 */ /* 0x000fce0007ffe0ff */
.L_x_33:
[----:B------:R-:W-:Y:S01]  /*2470*/  LEA R9, R13, 0xc0800000, 0x17 ;  /* 0xc08000000d097811 */ /* 0x000fe200078eb8ff */
[----:B------:R-:W-:Y:S03]  /*2480*/  BSSY.RECONVERGENT B3, `(.L_x_38) ;  /* 0x0000036000037945 */ /* 0x000fe60003800200 */
[----:B------:R-:W-:Y:S01]  /*2490*/  IADD3 R17, PT, PT, -R9, R18, RZ ;  /* 0x0000001209117210 */ /* 0x000fe20007ffe1ff */
[----:B------:R-:W-:-:S03]  /*24a0*/  VIADD R18, R21, 0xffffff81 ;  /* 0xffffff8115127836 */ /* 0x000fc60000000000 */
[----:B------:R-:W0:Y:S01]  /*24b0*/  MUFU.RCP R19, R17 ;  /* 0x0000001100137308 */ /* 0x000e220000001000 */
[----:B------:R-:W-:Y:S01]  /*24c0*/  FADD.FTZ R22, -R17, -RZ ;  /* 0x800000ff11167221 */ /* 0x000fe20000010100 */
[C---:B------:R-:W-:Y:S01]  /*24d0*/  IMAD R9, R18.reuse, -0x800000, R15 ;  /* 0xff80000012097824 */ /* 0x040fe200078e020f */
[----:B------:R-:W-:-:S04]  /*24e0*/  IADD3 R18, PT, PT, R18, 0x7f, -R13 ;  /* 0x0000007f12127810 */ /* 0x000fc80007ffe80d */
[----:B------:R-:W-:Y:S01]  /*24f0*/  IADD3 R18, PT, PT, R18, R11, RZ ;  /* 0x0000000b12127210 */ /* 0x000fe20007ffe0ff */
[----:B0-----:R-:W-:-:S04]  /*2500*/  FFMA R24, R19, R22, 1 ;  /* 0x3f80000013187423 */ /* 0x001fc80000000016 */
[----:B------:R-:W-:-:S04]  /*2510*/  FFMA R26, R19, R24, R19 ;  /* 0x00000018131a7223 */ /* 0x000fc80000000013 */
[----:B------:R-:W-:-:S04]  /*2520*/  FFMA R15, R9, R26, RZ ;  /* 0x0000001a090f7223 */ /* 0x000fc800000000ff */
[----:B------:R-:W-:-:S04]  /*2530*/  FFMA R24, R22, R15, R9 ;  /* 0x0000000f16187223 */ /* 0x000fc80000000009 */
[----:B------:R-:W-:-:S04]  /*2540*/  FFMA R15, R26, R24, R15 ;  /* 0x000000181a0f7223 */ /* 0x000fc8000000000f */
[----:B------:R-:W-:-:S04]  /*2550*/  FFMA R22, R22, R15, R9 ;  /* 0x0000000f16167223 */ /* 0x000fc80000000009 */
[----:B------:R-:W-:-:S05]  /*2560*/  FFMA R9, R26, R22, R15 ;  /* 0x000000161a097223 */ /* 0x000fca000000000f */
[----:B------:R-:W-:-:S04]  /*2570*/  SHF.R.U32.HI R13, RZ, 0x17, R9 ;  /* 0x00000017ff0d7819 */ /* 0x000fc80000011609 */
[----:B------:R-:W-:-:S04]  /*2580*/  LOP3.LUT R13, R13, 0xff, RZ, 0xc0, !PT ;  /* 0x000000ff0d0d7812 */ /* 0x000fc800078ec0ff */
[----:B------:R-:W-:-:S05]  /*2590*/  IADD3 R17, PT, PT, R13, R18, RZ ;  /* 0x000000120d117210 */ /* 0x000fca0007ffe0ff */
[----:B------:R-:W-:-:S05]  /*25a0*/  VIADD R11, R17, 0xffffffff ;  /* 0xffffffff110b7836 */ /* 0x000fca0000000000 */
[----:B------:R-:W-:-:S13]  /*25b0*/  ISETP.GE.U32.AND P0, PT, R11, 0xfe, PT ;  /* 0x000000fe0b00780c */ /* 0x000fda0003f06070 */
[----:B------:R-:W-:Y:S05]  /*25c0*/  @!P0 BRA `(.L_x_39) ;  /* 0x0000000000808947 */ /* 0x000fea0003800000 */
[----:B------:R-:W-:-:S13]  /*25d0*/  ISETP.GT.AND P0, PT, R17, 0xfe, PT ;  /* 0x000000fe1100780c */ /* 0x000fda0003f04270 */
[----:B------:R-:W-:Y:S05]  /*25e0*/  @P0 BRA `(.L_x_40) ;  /* 0x00000000006c0947 */ /* 0x000fea0003800000 */
[----:B------:R-:W-:-:S13]  /*25f0*/  ISETP.GE.AND P0, PT, R17, 0x1, PT ;  /* 0x000000011100780c */ /* 0x000fda0003f06270 */
[----:B------:R-:W-:Y:S05]  /*2600*/  @P0 BRA `(.L_x_41) ;  /* 0x0000000000740947 */ /* 0x000fea0003800000 */
[----:B------:R-:W-:Y:S02]  /*2610*/  ISETP.GE.AND P0, PT, R17, -0x18, PT ;  /* 0xffffffe81100780c */ /* 0x000fe40003f06270 */
[----:B------:R-:W-:-:S11]  /*2620*/  LOP3.LUT R9, R9, 0x80000000, RZ, 0xc0, !PT ;  /* 0x8000000009097812 */ /* 0x000fd600078ec0ff */
[----:B------:R-:W-:Y:S05]  /*2630*/  @!P0 BRA `(.L_x_41) ;  /* 0x0000000000688947 */ /* 0x000fea0003800000 */
[CCC-:B------:R-:W-:Y:S01]  /*2640*/  FFMA.RZ R11, R26.reuse, R22.reuse, R15.reuse ;  /* 0x000000161a0b7223 */ /* 0x1c0fe2000000c00f */
[CCC-:B------:R-:W-:Y:S01]  /*2650*/  FFMA.RM R18, R26.reuse, R22.reuse, R15.reuse ;  /* 0x000000161a127223 */ /* 0x1c0fe2000000400f */
[C---:B------:R-:W-:Y:S02]  /*2660*/  ISETP.NE.AND P2, PT, R17.reuse, RZ, PT ;  /* 0x000000ff1100720c */ /* 0x040fe40003f45270 */
[----:B------:R-:W-:Y:S02]  /*2670*/  ISETP.NE.AND P1, PT, R17, RZ, PT ;  /* 0x000000ff1100720c */ /* 0x000fe40003f25270 */
[----:B------:R-:W-:Y:S01]  /*2680*/  LOP3.LUT R13, R11, 0x7fffff, RZ, 0xc0, !PT ;  /* 0x007fffff0b0d7812 */ /* 0x000fe200078ec0ff */
[----:B------:R-:W-:Y:S01]  /*2690*/  FFMA.RP R11, R26, R22, R15 ;  /* 0x000000161a0b7223 */ /* 0x000fe2000000800f */
[----:B------:R-:W-:Y:S02]  /*26a0*/  IADD3 R22, PT, PT, R17, 0x20, RZ ;  /* 0x0000002011167810 */ /* 0x000fe40007ffe0ff */
[----:B------:R-:W-:-:S02]  /*26b0*/  LOP3.LUT R13, R13, 0x800000, RZ, 0xfc, !PT ;  /* 0x008000000d0d7812 */ /* 0x000fc400078efcff */
[----:B------:R-:W-:Y:S02]  /*26c0*/  IADD3 R15, PT, PT, -R17, RZ, RZ ;  /* 0x000000ff110f7210 */ /* 0x000fe40007ffe1ff */
[----:B------:R-:W-:Y:S02]  /*26d0*/  SHF.L.U32 R22, R13, R22, RZ ;  /* 0x000000160d167219 */ /* 0x000fe400000006ff */
[----:B------:R-:W-:Y:S02]  /*26e0*/  FSETP.NEU.FTZ.AND P0, PT, R11, R18, PT ;  /* 0x000000120b00720b */ /* 0x000fe40003f1d000 */
[----:B------:R-:W-:Y:S02]  /*26f0*/  SEL R18, R15, RZ, P2 ;  /* 0x000000ff0f127207 */ /* 0x000fe40001000000 */
[----:B------:R-:W-:Y:S02]  /*2700*/  ISETP.NE.AND P1, PT, R22, RZ, P1 ;  /* 0x000000ff1600720c */ /* 0x000fe40000f25270 */
[----:B------:R-:W-:-:S02]  /*2710*/  SHF.R.U32.HI R18, RZ, R18, R13 ;  /* 0x00000012ff127219 */ /* 0x000fc4000001160d */
[----:B------:R-:W-:Y:S02]  /*2720*/  PLOP3.LUT P0, PT, P0, P1, PT, 0xf8, 0x8f ;  /* 0x00000000008f781c */ /* 0x000fe40000703f70 */
[----:B------:R-:W-:Y:S02]  /*2730*/  SHF.R.U32.HI R22, RZ, 0x1, R18 ;  /* 0x00000001ff167819 */ /* 0x000fe40000011612 */
[----:B------:R-:W-:-:S04]  /*2740*/  SEL R11, RZ, 0x1, !P0 ;  /* 0x00000001ff0b7807 */ /* 0x000fc80004000000 */
[----:B------:R-:W-:-:S04]  /*2750*/  LOP3.LUT R11, R11, 0x1, R22, 0xf8, !PT ;  /* 0x000000010b0b7812 */ /* 0x000fc800078ef816 */
[----:B------:R-:W-:-:S05]  /*2760*/  LOP3.LUT R11, R11, R18, RZ, 0xc0, !PT ;  /* 0x000000120b0b7212 */ /* 0x000fca00078ec0ff */
[----:B------:R-:W-:-:S05]  /*2770*/  IMAD.IADD R22, R22, 0x1, R11 ;  /* 0x0000000116167824 */ /* 0x000fca00078e020b */
[----:B------:R-:W-:Y:S01]  /*2780*/  LOP3.LUT R9, R22, R9, RZ, 0xfc, !PT ;  /* 0x0000000916097212 */ /* 0x000fe200078efcff */
[----:B------:R-:W-:Y:S06]  /*2790*/  BRA `(.L_x_41) ;  /* 0x0000000000107947 */ /* 0x000fec0003800000 */
.L_x_40:
[----:B------:R-:W-:-:S04]  /*27a0*/  LOP3.LUT R9, R9, 0x80000000, RZ, 0xc0, !PT ;  /* 0x8000000009097812 */ /* 0x000fc800078ec0ff */
[----:B------:R-:W-:Y:S01]  /*27b0*/  LOP3.LUT R9, R9, 0x7f800000, RZ, 0xfc, !PT ;  /* 0x7f80000009097812 */ /* 0x000fe200078efcff */
[----:B------:R-:W-:Y:S06]  /*27c0*/  BRA `(.L_x_41) ;  /* 0x0000000000047947 */ /* 0x000fec0003800000 */
.L_x_39:
[----:B------:R-:W-:-:S07]  /*27d0*/  LEA R9, R18, R9, 0x17 ;  /* 0x0000000912097211 */ /* 0x000fce00078eb8ff */
.L_x_41:
[----:B------:R-:W-:Y:S05]  /*27e0*/  BSYNC.RECONVERGENT B3 ;  /* 0x0000000000037941 */ /* 0x000fea0003800200 */
.L_x_38:
[----:B------:R-:W-:Y:S05]  /*27f0*/  BRA `(.L_x_42) ;  /* 0x0000000000207947 */ /* 0x000fea0003800000 */
.L_x_37:
[----:B------:R-:W-:-:S04]  /*2800*/  LOP3.LUT R9, R18, 0x80000000, R15, 0x48, !PT ;  /* 0x8000000012097812 */ /* 0x000fc800078e480f */
[----:B------:R-:W-:Y:S01]  /*2810*/  LOP3.LUT R9, R9, 0x7f800000, RZ, 0xfc, !PT ;  /* 0x7f80000009097812 */ /* 0x000fe200078efcff */
[----:B------:R-:W-:Y:S06]  /*2820*/  BRA `(.L_x_42) ;  /* 0x0000000000147947 */ /* 0x000fec0003800000 */
.L_x_36:
[----:B------:R-:W-:Y:S01]  /*2830*/  LOP3.LUT R9, R18, 0x80000000, R15, 0x48, !PT ;  /* 0x8000000012097812 */ /* 0x000fe200078e480f */
[----:B------:R-:W-:Y:S06]  /*2840*/  BRA `(.L_x_42) ;  /* 0x00000000000c7947 */ /* 0x000fec0003800000 */
.L_x_35:
[----:B------:R-:W0:Y:S01]  /*2850*/  MUFU.RSQ R9, -QNAN ;  /* 0xffc0000000097908 */ /* 0x000e220000001400 */
[----:B------:R-:W-:Y:S05]  /*2860*/  BRA `(.L_x_42) ;  /* 0x0000000000047947 */ /* 0x000fea0003800000 */
.L_x_34:
[----:B------:R-:W-:-:S07]  /*2870*/  FADD.FTZ R9, R9, R4 ;  /* 0x0000000409097221 */ /* 0x000fce0000010000 */
.L_x_42:
[----:B------:R-:W-:Y:S05]  /*2880*/  BSYNC.RECONVERGENT B2 ;  /* 0x0000000000027941 */ /* 0x000fea0003800200 */
.L_x_32:
[----:B------:R-:W-:-:S04]  /*2890*/  HFMA2 R17, -RZ, RZ, 0, 0 ;  /* 0x00000000ff117431 */ /* 0x000fc800000001ff */
[----:B0-----:R-:W-:Y:S05]  /*28a0*/  RET.REL.NODEC R16 `(atr_many_series_one_param_f32) ;  /* 0xffffffd410d47950 */ /* 0x001fea0003c3ffff */
.L_x_43:
[----:B------:R-:W-:-:S00]  /*28b0*/  BRA `(.L_x_43) ;  /* 0xfffffffc00fc7947 */ /* 0x000fc0000383ffff */
[----:B------:R-:W-:-:S00]  /*28c0*/  NOP ;  /* 0x0000000000007918 */ /* 0x000fc00000000000 */
        /* <DEDUP_REMOVED lines=11> */
.L_x_83:


//--------------------- .text.atr_batch_from_tr_prefix_f32 --------------------------
	.section	.text.atr_batch_from_tr_prefix_f32,"ax",@progbits
	.align	128
        .global         atr_batch_from_tr_prefix_f32
        .type           atr_batch_from_tr_prefix_f32,@function
        .size           atr_batch_from_tr_prefix_f32,(.L_x_84 - atr_batch_from_tr_prefix_f32)
        .other          atr_batch_from_tr_prefix_f32,@"STO_CUDA_ENTRY STV_DEFAULT"
atr_batch_from_tr_prefix_f32:
.text.atr_batch_from_tr_prefix_f32:
[----:B------:R-:W-:Y:S01]  /*0000*/  LDC R1, c[0x0][0x37c] ;  /* 0x0000df00ff017b82 */ /* 0x000fe20000000800 */
[----:B------:R-:W0:Y:S01]  /*0010*/  S2R R11, SR_CTAID.X ;  /* 0x00000000000b7919 */ /* 0x000e220000002500 */
[----:B------:R-:W0:Y:S02]  /*0020*/  LDCU UR4, c[0x0][0x3b0] ;  /* 0x00007600ff0477ac */ /* 0x000e240008000800 */
[----:B0-----:R-:W-:-:S13]  /*0030*/  ISETP.GE.AND P0, PT, R11, UR4, PT ;  /* 0x000000040b007c0c */ /* 0x001fda000bf06270 */
[----:B------:R-:W-:Y:S05]  /*0040*/  @P0 EXIT ;  /* 0x000000000000094d */ /* 0x000fea0003800000 */
[----:B------:R-:W0:Y:S01]  /*0050*/  LDC.64 R4, c[0x0][0x390] ;  /* 0x0000e400ff047b82 */ /* 0x000e220000000a00 */
[----:B------:R-:W1:Y:S07]  /*0060*/  LDCU.64 UR6, c[0x0][0x358] ;  /* 0x00006b00ff0677ac */ /* 0x000e6e0008000a00 */
[----:B------:R-:W2:Y:S08]  /*0070*/  LDC.64 R8, c[0x0][0x3a0] ;  /* 0x0000e800ff087b82 */ /* 0x000eb00000000a00 */
[----:B------:R-:W3:Y:S01]  /*0080*/  LDC.64 R2, c[0x0][0x3a8] ;  /* 0x0000ea00ff027b82 */ /* 0x000ee20000000a00 */
[----:B0-----:R-:W-:-:S07]  /*0090*/  IMAD.WIDE.U32 R4, R11, 0x4, R4 ;  /* 0x000000040b047825 */ /* 0x001fce00078e0004 */
[----:B------:R-:W0:Y:S01]  /*00a0*/  LDC.64 R6, c[0x0][0x398] ;  /* 0x0000e600ff067b82 */ /* 0x000e220000000a00 */
[----:B-1----:R-:W4:Y:S01]  /*00b0*/  LDG.E.CONSTANT R4, desc[UR6][R4.64] ;  /* 0x0000000604047981 */ /* 0x002f22000c1e9900 */
[----:B--2---:R-:W-:-:S06]  /*00c0*/  IMAD.WIDE.U32 R8, R11, 0x4, R8 ;  /* 0x000000040b087825 */ /* 0x004fcc00078e0008 */
[----:B------:R-:W3:Y:S01]  /*00d0*/  LDG.E.CONSTANT R8, desc[UR6][R8.64] ;  /* 0x0000000608087981 */ /* 0x000ee2000c1e9900 */
[----:B----4-:R-:W-:Y:S02]  /*00e0*/  ISETP.GE.AND P0, PT, R4, 0x1, PT ;  /* 0x000000010400780c */ /* 0x010fe40003f06270 */
[----:B---3--:R-:W-:-:S04]  /*00f0*/  VIMNMX R13, PT, PT, R8, R3, !PT ;  /* 0x00000003080d7248 */ /* 0x008fc80007fe0100 */
[----:B------:R-:W-:-:S13]  /*0100*/  ISETP.GE.OR P0, PT, R13, R2, !P0 ;  /* 0x000000020d00720c */ /* 0x000fda0004706670 */
[----:B0-----:R-:W-:Y:S05]  /*0110*/  @P0 EXIT ;  /* 0x000000000000094d */ /* 0x001fea0003800000 */
[----:B------:R-:W-:-:S05]  /*0120*/  IMAD.WIDE.U32 R6, R11, 0x4, R6 ;  /* 0x000000040b067825 */ /* 0x000fca00078e0006 */
[----:B------:R0:W5:Y:S01]  /*0130*/  LDG.E.CONSTANT R0, desc[UR6][R6.64] ;  /* 0x0000000606007981 */ /* 0x000162000c1e9900 */
[----:B------:R-:W-:Y:S01]  /*0140*/  BSSY.RECONVERGENT B0, `(.L_x_44) ;  /* 0x000000e000007945 */ /* 0x000fe20003800200 */
[----:B------:R-:W1:Y:S02]  /*0150*/  S2R R5, SR_TID.X ;  /* 0x0000000000057919 */ /* 0x000e640000002100 */
[C---:B-1----:R-:W-:Y:S02]  /*0160*/  ISETP.GE.AND P1, PT, R5.reuse, R2, PT ;  /* 0x000000020500720c */ /* 0x042fe40003f26270 */
[----:B------:R-:W-:-:S11]  /*0170*/  ISETP.NE.AND P0, PT, R5, RZ, PT ;  /* 0x000000ff0500720c */ /* 0x000fd60003f05270 */
[----:B0-----:R-:W-:Y:S05]  /*0180*/  @P1 BRA `(.L_x_45) ;  /* 0x0000000000241947 */ /* 0x001fea0003800000 */
[----:B------:R-:W0:Y:S01]  /*0190*/  LDC R10, c[0x0][0x360] ;  /* 0x0000d800ff0a7b82 */ /* 0x000e220000000800 */
[----:B------:R-:W-:-:S07]  /*01a0*/  MOV R9, 0x7fc00000 ;  /* 0x7fc0000000097802 */ /* 0x000fce0000000f00 */
[----:B------:R-:W1:Y:S02]  /*01b0*/  LDC.64 R12, c[0x0][0x3b8] ;  /* 0x0000ee00ff0c7b82 */ /* 0x000e640000000a00 */
.L_x_46:
[--C-:B--2---:R-:W-:Y:S02]  /*01c0*/  IMAD R7, R11, R2, R5.reuse ;  /* 0x000000020b077224 */ /* 0x104fe400078e0205 */
[----:B0-----:R-:W-:Y:S02]  /*01d0*/  IMAD.IADD R5, R10, 0x1, R5 ;  /* 0x000000010a057824 */ /* 0x001fe400078e0205 */
[----:B-1----:R-:W-:-:S03]  /*01e0*/  IMAD.WIDE R6, R7, 0x4, R12 ;  /* 0x0000000407067825 */ /* 0x002fc600078e020c */
[----:B------:R-:W-:Y:S02]  /*01f0*/  ISETP.GE.AND P1, PT, R5, R2, PT ;  /* 0x000000020500720c */ /* 0x000fe40003f26270 */
[----:B------:R2:W-:Y:S11]  /*0200*/  STG.E desc[UR6][R6.64], R9 ;  /* 0x0000000906007986 */ /* 0x0005f6000c101906 */
[----:B------:R-:W-:Y:S05]  /*0210*/  @!P1 BRA `(.L_x_46) ;  /* 0xfffffffc00e89947 */ /* 0x000fea000383ffff */
.L_x_45:
[----:B------:R-:W-:Y:S05]  /*0220*/  BSYNC.RECONVERGENT B0 ;  /* 0x0000000000007941 */ /* 0x000fea0003800200 */
.L_x_44:
[----:B------:R-:W-:Y:S06]  /*0230*/  BAR.SYNC.DEFER_BLOCKING 0x0 ;  /* 0x0000000000007b1d */ /* 0x000fec0000010000 */
[----:B------:R-:W-:Y:S05]  /*0240*/  @P0 EXIT ;  /* 0x000000000000094d */ /* 0x000fea0003800000 */
[----:B--2---:R-:W0:Y:S02]  /*0250*/  LDC.64 R6, c[0x0][0x388] ;  /* 0x0000e200ff067b82 */ /* 0x004e240000000a00 */
[----:B0-----:R-:W-:-:S04]  /*0260*/  IMAD.WIDE R2, R3, 0x8, R6 ;  /* 0x0000000803027825 */ /* 0x001fc800078e0206 */
[----:B------:R-:W-:Y:S02]  /*0270*/  IMAD.WIDE R12, R8, 0x8, R6 ;  /* 0x00000008080c7825 */ /* 0x000fe400078e0206 */
[----:B------:R-:W2:Y:S04]  /*0280*/  LDG.E.64.CONSTANT R2, desc[UR6][R2.64] ;  /* 0x0000000602027981 */ /* 0x000ea8000c1e9b00 */
[----:B------:R-:W2:Y:S01]  /*0290*/  LDG.E.64.CONSTANT R6, desc[UR6][R12.64+0x8] ;  /* 0x000008060c067981 */ /* 0x000ea2000c1e9b00 */
[----:B------:R-:W0:Y:S01]  /*02a0*/  I2F.F64.U32 R4, R4 ;  /* 0x0000000400047312 */ /* 0x000e220000201800 */
[----:B------:R-:W-:-:S07]  /*02b0*/  HFMA2 R14, -RZ, RZ, 0, 5.9604644775390625e-08 ;  /* 0x00000001ff0e7431 */ /* 0x000fce00000001ff */
[----:B0-----:R-:W0:Y:S02]  /*02c0*/  MUFU.RCP64H R15, R5 ;  /* 0x00000005000f7308 */ /* 0x001e240000001800 */
[----:B0-----:R-:W-:-:S08]  /*02d0*/  DFMA R16, -R4, R14, 1 ;  /* 0x3ff000000410742b */ /* 0x001fd0000000010e */
[----:B------:R-:W-:-:S08]  /*02e0*/  DFMA R16, R16, R16, R16 ;  /* 0x000000101010722b */ /* 0x000fd00000000010 */
[----:B------:R-:W-:-:S08]  /*02f0*/  DFMA R16, R14, R16, R14 ;  /* 0x000000100e10722b */ /* 0x000fd0000000000e */
[----:B------:R-:W-:-:S08]  /*0300*/  DFMA R14, -R4, R16, 1 ;  /* 0x3ff00000040e742b */ /* 0x000fd00000000110 */
[----:B------:R-:W-:Y:S02]  /*0310*/  DFMA R14, R16, R14, R16 ;  /* 0x0000000e100e722b */ /* 0x000fe40000000010 */
[----:B--2---:R-:W-:-:S08]  /*0320*/  DADD R6, R6, -R2 ;  /* 0x0000000006067229 */ /* 0x004fd00000000802 */
[----:B------:R-:W-:-:S08]  /*0330*/  DMUL R12, R6, R14 ;  /* 0x0000000e060c7228 */ /* 0x000fd00000000000 */
[----:B------:R-:W-:-:S08]  /*0340*/  DFMA R2, -R4, R12, R6 ;  /* 0x0000000c0402722b */ /* 0x000fd00000000106 */
[----:B------:R-:W-:Y:S01]  /*0350*/  DFMA R2, R14, R2, R12 ;  /* 0x000000020e02722b */ /* 0x000fe2000000000c */
[----:B------:R-:W-:-:S09]  /*0360*/  FSETP.GEU.AND P1, PT, |R7|, 6.5827683646048100446e-37, PT ;  /* 0x036000000700780b */ /* 0x000fd20003f2e200 */
[----:B------:R-:W-:-:S05]  /*0370*/  FFMA R9, RZ, R5, R3 ;  /* 0x00000005ff097223 */ /* 0x000fca0000000003 */
[----:B------:R-:W-:Y:S01]  /*0380*/  FSETP.GT.AND P0, PT, |R9|, 1.469367938527859385e-39, PT ;  /* 0x001000000900780b */ /* 0x000fe20003f04200 */
[----:B------:R-:W-:-:S12]  /*0390*/  VIADD R13, R8, 0x1 ;  /* 0x00000001080d7836 */ /* 0x000fd80000000000 */
[----:B------:R-:W-:Y:S05]  /*03a0*/  @P0 BRA P1, `(.L_x_47) ;  /* 0x0000000000100947 */ /* 0x000fea0000800000 */
[----:B------:R-:W-:-:S07]  /*03b0*/  MOV R10, 0x3d0 ;  /* 0x000003d0000a7802 */ /* 0x000fce0000000f00 */
[----:B-----5:R-:W-:Y:S05]  /*03c0*/  CALL.REL.NOINC `($__internal_1_$__cuda_sm20_div_rn_f64_full) ;  /* 0x0000000c00347944 */ /* 0x020fea0003c00000 */
[----:B------:R-:W-:Y:S01]  /*03d0*/  MOV R2, R16 ;  /* 0x0000001000027202 */ /* 0x000fe20000000f00 */
[----:B------:R-:W-:-:S07]  /*03e0*/  IMAD.MOV.U32 R3, RZ, RZ, R17 ;  /* 0x000000ffff037224 */ /* 0x000fce00078e0011 */
.L_x_47:
[----:B------:R-:W0:Y:S01]  /*03f0*/  LDC R6, c[0x0][0x3a8] ;  /* 0x0000ea00ff067b82 */ /* 0x000e220000000800 */
[----:B------:R-:W1:Y:S07]  /*0400*/  F2F.F32.F64 R9, R2 ;  /* 0x0000000200097310 */ /* 0x000e6e0000301000 */
[----:B------:R-:W2:Y:S01]  /*0410*/  LDC.64 R4, c[0x0][0x3b8] ;  /* 0x0000ee00ff047b82 */ /* 0x000ea20000000a00 */
[-C--:B0-----:R-:W-:Y:S01]  /*0420*/  ISETP.GE.AND P0, PT, R13, R6.reuse, PT ;  /* 0x000000060d00720c */ /* 0x081fe20003f06270 */
[----:B------:R-:W-:-:S04]  /*0430*/  IMAD R7, R11, R6, R8 ;  /* 0x000000060b077224 */ /* 0x000fc800078e0208 */
[----:B--2---:R-:W-:-:S05]  /*0440*/  IMAD.WIDE R14, R7, 0x4, R4 ;  /* 0x00000004070e7825 */ /* 0x004fca00078e0204 */
[----:B-1----:R0:W-:Y:S03]  /*0450*/  STG.E desc[UR6][R14.64], R9 ;  /* 0x000000090e007986 */ /* 0x0021e6000c101906 */
[----:B------:R-:W-:Y:S05]  /*0460*/  @P0 EXIT ;  /* 0x000000000000094d */ /* 0x000fea0003800000 */
[----:B------:R-:W-:-:S04]  /*0470*/  LOP3.LUT R3, RZ, R8, RZ, 0x33, !PT ;  /* 0x00000008ff037212 */ /* 0x000fc800078e33ff */
[----:B------:R-:W-:-:S04]  /*0480*/  IADD3 R3, PT, PT, R3, R6, RZ ;  /* 0x0000000603037210 */ /* 0x000fc80007ffe0ff */
[----:B------:R-:W-:-:S13]  /*0490*/  LOP3.LUT P0, R10, R3, 0x3, RZ, 0xc0, !PT ;  /* 0x00000003030a7812 */ /* 0x000fda000780c0ff */
[----:B------:R-:W-:Y:S05]  /*04a0*/  @!P0 BRA `(.L_x_48) ;  /* 0x0000000000448947 */ /* 0x000fea0003800000 */
[----:B------:R-:W1:Y:S01]  /*04b0*/  LDC.64 R2, c[0x0][0x380] ;  /* 0x0000e000ff027b82 */ /* 0x000e620000000a00 */
[----:B------:R-:W-:Y:S01]  /*04c0*/  IADD3 R7, PT, PT, R7, 0x1, RZ ;  /* 0x0000000107077810 */ /* 0x000fe20007ffe0ff */
[----:B------:R-:W-:Y:S01]  /*04d0*/  IMAD.MOV R10, RZ, RZ, -R10 ;  /* 0x000000ffff0a7224 */ /* 0x000fe200078e0a0a */
[----:B------:R-:W-:-:S07]  /*04e0*/  MOV R12, R8 ;  /* 0x00000008000c7202 */ /* 0x000fce0000000f00 */
.L_x_49:
[----:B-1----:R-:W-:-:S06]  /*04f0*/  IMAD.WIDE R16, R13, 0x4, R2 ;  /* 0x000000040d107825 */ /* 0x002fcc00078e0202 */
[----:B--2---:R-:W2:Y:S01]  /*0500*/  LDG.E.CONSTANT R16, desc[UR6][R16.64] ;  /* 0x0000000610107981 */ /* 0x004ea2000c1e9900 */
[----:B0-----:R-:W-:Y:S01]  /*0510*/  IMAD.WIDE R14, R7, 0x4, R4 ;  /* 0x00000004070e7825 */ /* 0x001fe200078e0204 */
[----:B------:R-:W-:Y:S02]  /*0520*/  IADD3 R10, PT, PT, R10, 0x1, RZ ;  /* 0x000000010a0a7810 */ /* 0x000fe40007ffe0ff */
[----:B------:R-:W-:Y:S01]  /*0530*/  IADD3 R13, PT, PT, R13, 0x1, RZ ;  /* 0x000000010d0d7810 */ /* 0x000fe20007ffe0ff */
[----:B------:R-:W-:Y:S01]  /*0540*/  VIADD R12, R12, 0x1 ;  /* 0x000000010c0c7836 */ /* 0x000fe20000000000 */
[----:B------:R-:W-:Y:S02]  /*0550*/  ISETP.NE.AND P0, PT, R10, RZ, PT ;  /* 0x000000ff0a00720c */ /* 0x000fe40003f05270 */
[----:B------:R-:W-:Y:S01]  /*0560*/  IADD3 R7, PT, PT, R7, 0x1, RZ ;  /* 0x0000000107077810 */ /* 0x000fe20007ffe0ff */
[----:B--2---:R-:W-:-:S04]  /*0570*/  FADD R18, R16, -R9 ;  /* 0x8000000910127221 */ /* 0x004fc80000000000 */
[----:B-----5:R-:W-:-:S05]  /*0580*/  FFMA R9, R0, R18, R9 ;  /* 0x0000001200097223 */ /* 0x020fca0000000009 */
[----:B------:R2:W-:Y:S01]  /*0590*/  STG.E desc[UR6][R14.64], R9 ;  /* 0x000000090e007986 */ /* 0x0005e2000c101906 */
[----:B------:R-:W-:Y:S05]  /*05a0*/  @P0 BRA `(.L_x_49) ;  /* 0xfffffffc00d00947 */ /* 0x000fea000383ffff */
[----:B------:R-:W-:-:S07]  /*05b0*/  VIADD R13, R12, 0x1 ;  /* 0x000000010c0d7836 */ /* 0x000fce0000000000 */
.L_x_48:
[----:B------:R-:W-:-:S04]  /*05c0*/  IADD3 R8, PT, PT, -R8, -0x2, R6 ;  /* 0xfffffffe08087810 */ /* 0x000fc80007ffe106 */
[----:B------:R-:W-:-:S13]  /*05d0*/  ISETP.GE.U32.AND P0, PT, R8, 0x3, PT ;  /* 0x000000030800780c */ /* 0x000fda0003f06070 */
[----:B------:R-:W-:Y:S05]  /*05e0*/  @!P0 EXIT ;  /* 0x000000000000894d */ /* 0x000fea0003800000 */
[----:B------:R-:W1:Y:S01]  /*05f0*/  LDCU.64 UR4, c[0x0][0x3b8] ;  /* 0x00007700ff0477ac */ /* 0x000e620008000a00 */
[----:B------:R-:W3:Y:S01]  /*0600*/  LDC.64 R2, c[0x0][0x380] ;  /* 0x0000e000ff027b82 */ /* 0x000ee20000000a00 */
[-C--:B------:R-:W-:Y:S01]  /*0610*/  IADD3 R10, PT, PT, R13, -R6.reuse, RZ ;  /* 0x800000060d0a7210 */ /* 0x080fe20007ffe0ff */
[----:B------:R-:W-:-:S03]  /*0620*/  IMAD R11, R11, R6, R13 ;  /* 0x000000060b0b7224 */ /* 0x000fc600078e020d */
[----:B------:R-:W-:Y:S01]  /*0630*/  ISETP.GE.AND P0, PT, R10, RZ, PT ;  /* 0x000000ff0a00720c */ /* 0x000fe20003f06270 */
[----:B-1----:R-:W-:-:S04]  /*0640*/  UIADD3 UR4, UP0, UPT, UR4, 0x8, URZ ;  /* 0x0000000804047890 */ /* 0x002fc8000ff1e0ff */
[----:B------:R-:W-:Y:S02]  /*0650*/  UIADD3.X UR5, UPT, UPT, URZ, UR5, URZ, UP0, !UPT ;  /* 0x00000005ff057290 */ /* 0x000fe400087fe4ff */
[----:B------:R-:W-:Y:S01]  /*0660*/  IMAD.U32 R4, RZ, RZ, UR4 ;  /* 0x00000004ff047e24 */ /* 0x000fe2000f8e00ff */
[----:B---3--:R-:W-:-:S03]  /*0670*/  IADD3 R2, P1, PT, R2, 0x8, RZ ;  /* 0x0000000802027810 */ /* 0x008fc60007f3e0ff */
[----:B------:R-:W-:Y:S02]  /*0680*/  MOV R5, UR5 ;  /* 0x0000000500057c02 */ /* 0x000fe40008000f00 */
[----:B------:R-:W-:Y:S01]  /*0690*/  IADD3.X R3, PT, PT, RZ, R3, RZ, P1, !PT ;  /* 0x00000003ff037210 */ /* 0x000fe20000ffe4ff */
[----:B------:R-:W-:Y:S07]  /*06a0*/  @P0 BRA `(.L_x_50) ;  /* 0x00000008001c0947 */ /* 0x000fee0003800000 */
[----:B------:R-:W-:Y:S02]  /*06b0*/  IADD3 R6, PT, PT, -R10, RZ, RZ ;  /* 0x000000ff0a067210 */ /* 0x000fe40007ffe1ff */
[----:B------:R-:W-:Y:S02]  /*06c0*/  PLOP3.LUT P0, PT, PT, PT, PT, 0x80, 0x8 ;  /* 0x000000000008781c */ /* 0x000fe40003f0f070 */
[----:B------:R-:W-:-:S13]  /*06d0*/  ISETP.GT.AND P1, PT, R6, 0xc, PT ;  /* 0x0000000c0600780c */ /* 0x000fda0003f24270 */
[----:B------:R-:W-:Y:S05]  /*06e0*/  @!P1 BRA `(.L_x_51) ;  /* 0x0000000400509947 */ /* 0x000fea0003800000 */
[----:B------:R-:W-:-:S13]  /*06f0*/  PLOP3.LUT P0, PT, PT, PT, PT, 0x8, 0x80 ;  /* 0x000000000080781c */ /* 0x000fda0003f0e170 */
.L_x_52:
[----:B-1----:R-:W-:-:S05]  /*0700*/  IMAD.WIDE R6, R13, 0x4, R2 ;  /* 0x000000040d067825 */ /* 0x002fca00078e0202 */
[----:B------:R-:W3:Y:S04]  /*0710*/  LDG.E.CONSTANT R8, desc[UR6][R6.64+-0x8] ;  /* 0xfffff80606087981 */ /* 0x000ee8000c1e9900 */
[----:B------:R-:W4:Y:S04]  /*0720*/  LDG.E.CONSTANT R12, desc[UR6][R6.64+-0x4] ;  /* 0xfffffc06060c7981 */ /* 0x000f28000c1e9900 */
[----:B------:R-:W4:Y:S01]  /*0730*/  LDG.E.CONSTANT R27, desc[UR6][R6.64] ;  /* 0x00000006061b7981 */ /* 0x000f22000c1e9900 */
[----:B------:R-:W-:-:S03]  /*0740*/  VIADD R21, R13, 0x4 ;  /* 0x000000040d157836 */ /* 0x000fc60000000000 */
[----:B------:R1:W4:Y:S01]  /*0750*/  LDG.E.CONSTANT R25, desc[UR6][R6.64+0x4] ;  /* 0x0000040606197981 */ /* 0x000322000c1e9900 */
[----:B------:R-:W-:-:S05]  /*0760*/  IMAD.WIDE R20, R21, 0x4, R2 ;  /* 0x0000000415147825 */ /* 0x000fca00078e0202 */
[----:B------:R-:W4:Y:S04]  /*0770*/  LDG.E.CONSTANT R26, desc[UR6][R20.64+-0x8] ;  /* 0xfffff806141a7981 */ /* 0x000f28000c1e9900 */
[----:B------:R-:W4:Y:S04]  /*0780*/  LDG.E.CONSTANT R24, desc[UR6][R20.64+-0x4] ;  /* 0xfffffc0614187981 */ /* 0x000f28000c1e9900 */
[----:B------:R-:W4:Y:S01]  /*0790*/  LDG.E.CONSTANT R23, desc[UR6][R20.64] ;  /* 0x0000000614177981 */ /* 0x000f22000c1e9900 */
[----:B------:R-:W-:-:S03]  /*07a0*/  IADD3 R29, PT, PT, R13, 0x8, RZ ;  /* 0x000000080d1d7810 */ /* 0x000fc60007ffe0ff */
[----:B0-2---:R4:W2:Y:S02]  /*07b0*/  LDG.E.CONSTANT R14, desc[UR6][R20.64+0x4] ;  /* 0x00000406140e7981 */ /* 0x0058a4000c1e9900 */
[----:B------:R-:W-:-:S05]  /*07c0*/  IMAD.WIDE R28, R29, 0x4, R2 ;  /* 0x000000041d1c7825 */ /* 0x000fca00078e0202 */
[----:B------:R-:W2:Y:S04]  /*07d0*/  LDG.E.CONSTANT R15, desc[UR6][R28.64+-0x8] ;  /* 0xfffff8061c0f7981 */ /* 0x000ea8000c1e9900 */
[----:B------:R-:W2:Y:S04]  /*07e0*/  LDG.E.CONSTANT R16, desc[UR6][R28.64+-0x4] ;  /* 0xfffffc061c107981 */ /* 0x000ea8000c1e9900 */
[----:B------:R-:W2:Y:S01]  /*07f0*/  LDG.E.CONSTANT R17, desc[UR6][R28.64] ;  /* 0x000000061c117981 */ /* 0x000ea2000c1e9900 */
[----:B-1----:R-:W-:-:S03]  /*0800*/  IADD3 R7, PT, PT, R13, 0xc, RZ ;  /* 0x0000000c0d077810 */ /* 0x002fc60007ffe0ff */
[----:B------:R0:W2:Y:S02]  /*0810*/  LDG.E.CONSTANT R18, desc[UR6][R28.64+0x4] ;  /* 0x000004061c127981 */ /* 0x0000a4000c1e9900 */
[----:B------:R-:W-:-:S05]  /*0820*/  IMAD.WIDE R6, R7, 0x4, R2 ;  /* 0x0000000407067825 */ /* 0x000fca00078e0202 */
[----:B------:R-:W2:Y:S04]  /*0830*/  LDG.E.CONSTANT R19, desc[UR6][R6.64+-0x8] ;  /* 0xfffff80606137981 */ /* 0x000ea8000c1e9900 */
[----:B------:R-:W2:Y:S01]  /*0840*/  LDG.E.CONSTANT R20, desc[UR6][R6.64+-0x4] ;  /* 0xfffffc0606147981 */ /* 0x000ea2000c1e9900 */
[----:B---3--:R-:W-:-:S04]  /*0850*/  FADD R8, R8, -R9 ;  /* 0x8000000908087221 */ /* 0x008fc80000000000 */
[----:B-----5:R-:W-:Y:S01]  /*0860*/  FFMA R22, R0, R8, R9 ;  /* 0x0000000800167223 */ /* 0x020fe20000000009 */
[----:B------:R-:W-:-:S04]  /*0870*/  IMAD.WIDE R8, R11, 0x4, R4 ;  /* 0x000000040b087825 */ /* 0x000fc800078e0204 */
[----:B----4-:R-:W-:Y:S02]  /*0880*/  FADD R21, -R22, R12 ;  /* 0x0000000c16157221 */ /* 0x010fe40000000100 */
[----:B------:R-:W3:Y:S02]  /*0890*/  LDG.E.CONSTANT R12, desc[UR6][R6.64] ;  /* 0x00000006060c7981 */ /* 0x000ee4000c1e9900 */
[----:B------:R-:W-:Y:S02]  /*08a0*/  FFMA R21, R0, R21, R22 ;  /* 0x0000001500157223 */ /* 0x000fe40000000016 */
[----:B------:R1:W-:Y:S04]  /*08b0*/  STG.E desc[UR6][R8.64+-0x8], R22 ;  /* 0xfffff81608007986 */ /* 0x0003e8000c101906 */
[----:B-1----:R1:W4:Y:S01]  /*08c0*/  LDG.E.CONSTANT R22, desc[UR6][R6.64+0x4] ;  /* 0x0000040606167981 */ /* 0x002322000c1e9900 */
[----:B------:R-:W-:-:S04]  /*08d0*/  FADD R27, -R21, R27 ;  /* 0x0000001b151b7221 */ /* 0x000fc80000000100 */
[----:B------:R-:W-:-:S04]  /*08e0*/  FFMA R27, R0, R27, R21 ;  /* 0x0000001b001b7223 */ /* 0x000fc80000000015 */
[----:B0-----:R-:W-:-:S04]  /*08f0*/  FADD R28, -R27, R25 ;  /* 0x000000191b1c7221 */ /* 0x001fc80000000100 */
[----:B------:R-:W-:-:S04]  /*0900*/  FFMA R29, R0, R28, R27 ;  /* 0x0000001c001d7223 */ /* 0x000fc8000000001b */
[----:B------:R-:W-:-:S04]  /*0910*/  FADD R26, -R29, R26 ;  /* 0x0000001a1d1a7221 */ /* 0x000fc80000000100 */
[----:B------:R-:W-:-:S04]  /*0920*/  FFMA R25, R0, R26, R29 ;  /* 0x0000001a00197223 */ /* 0x000fc8000000001d */
[----:B------:R-:W-:-:S04]  /*0930*/  FADD R24, -R25, R24 ;  /* 0x0000001819187221 */ /* 0x000fc80000000100 */
[----:B------:R-:W-:-:S04]  /*0940*/  FFMA R24, R0, R24, R25 ;  /* 0x0000001800187223 */ /* 0x000fc80000000019 */
[----:B------:R-:W-:-:S04]  /*0950*/  FADD R23, -R24, R23 ;  /* 0x0000001718177221 */ /* 0x000fc80000000100 */
[----:B------:R-:W-:-:S04]  /*0960*/  FFMA R23, R0, R23, R24 ;  /* 0x0000001700177223 */ /* 0x000fc80000000018 */
[----:B--2---:R-:W-:-:S04]  /*0970*/  FADD R14, -R23, R14 ;  /* 0x0000000e170e7221 */ /* 0x004fc80000000100 */
[----:B------:R-:W-:-:S04]  /*0980*/  FFMA R14, R0, R14, R23 ;  /* 0x0000000e000e7223 */ /* 0x000fc80000000017 */
[----:B------:R-:W-:-:S04]  /*0990*/  FADD R15, -R14, R15 ;  /* 0x0000000f0e0f7221 */ /* 0x000fc80000000100 */
        /* <DEDUP_REMOVED lines=8> */
[----:B------:R-:W-:Y:S01]  /*0a20*/  FFMA R28, R0, R19, R26 ;  /* 0x00000013001c7223 */ /* 0x000fe2000000001a */
[----:B------:R0:W-:Y:S03]  /*0a30*/  STG.E desc[UR6][R8.64], R27 ;  /* 0x0000001b08007986 */ /* 0x0001e6000c101906 */
[----:B------:R-:W-:-:S04]  /*0a40*/  FADD R19, -R28, R20 ;  /* 0x000000141c137221 */ /* 0x000fc80000000100 */
[----:B0-----:R-:W-:Y:S01]  /*0a50*/  FFMA R27, R0, R19, R28 ;  /* 0x00000013001b7223 */ /* 0x001fe2000000001c */
[----:B------:R0:W-:Y:S01]  /*0a60*/  STG.E desc[UR6][R8.64+-0x4], R21 ;  /* 0xfffffc1508007986 */ /* 0x0001e2000c101906 */
[C---:B-1----:R-:W-:Y:S01]  /*0a70*/  VIADD R7, R11.reuse, 0x4 ;  /* 0x000000040b077836 */ /* 0x042fe20000000000 */
[----:B------:R-:W-:Y:S02]  /*0a80*/  IADD3 R19, PT, PT, R11, 0x8, RZ ;  /* 0x000000080b137810 */ /* 0x000fe40007ffe0ff */
[----:B------:R4:W-:Y:S01]  /*0a90*/  STG.E desc[UR6][R8.64+0x4], R29 ;  /* 0x0000041d08007986 */ /* 0x0009e2000c101906 */
[----:B------:R-:W-:Y:S01]  /*0aa0*/  IMAD.WIDE R6, R7, 0x4, R4 ;  /* 0x0000000407067825 */ /* 0x000fe200078e0204 */
[----:B0-----:R-:W-:-:S03]  /*0ab0*/  IADD3 R21, PT, PT, R11, 0xc, RZ ;  /* 0x0000000c0b157810 */ /* 0x001fc60007ffe0ff */
[--C-:B------:R-:W-:Y:S01]  /*0ac0*/  IMAD.WIDE R18, R19, 0x4, R4.reuse ;  /* 0x0000000413127825 */ /* 0x100fe200078e0204 */
[----:B------:R1:W-:Y:S03]  /*0ad0*/  STG.E desc[UR6][R6.64+-0x8], R25 ;  /* 0xfffff81906007986 */ /* 0x0003e6000c101906 */
[----:B------:R-:W-:Y:S01]  /*0ae0*/  IMAD.WIDE R20, R21, 0x4, R4 ;  /* 0x0000000415147825 */ /* 0x000fe200078e0204 */
[----:B------:R1:W-:Y:S04]  /*0af0*/  STG.E desc[UR6][R6.64+-0x4], R24 ;  /* 0xfffffc1806007986 */ /* 0x0003e8000c101906 */
[----:B------:R1:W-:Y:S01]  /*0b00*/  STG.E desc[UR6][R6.64], R23 ;  /* 0x0000001706007986 */ /* 0x0003e2000c101906 */
[----:B------:R-:W-:-:S03]  /*0b10*/  VIADD R10, R10, 0x10 ;  /* 0x000000100a0a7836 */ /* 0x000fc60000000000 */
[----:B------:R1:W-:Y:S04]  /*0b20*/  STG.E desc[UR6][R6.64+0x4], R14 ;  /* 0x0000040e06007986 */ /* 0x0003e8000c101906 */
[----:B------:R1:W-:Y:S04]  /*0b30*/  STG.E desc[UR6][R18.64+-0x8], R15 ;  /* 0xfffff80f12007986 */ /* 0x0003e8000c101906 */
[----:B------:R1:W-:Y:S04]  /*0b40*/  STG.E desc[UR6][R18.64+-0x4], R16 ;  /* 0xfffffc1012007986 */ /* 0x0003e8000c101906 */
[----:B------:R1:W-:Y:S04]  /*0b50*/  STG.E desc[UR6][R18.64], R17 ;  /* 0x0000001112007986 */ /* 0x0003e8000c101906 */
[----:B------:R1:W-:Y:S04]  /*0b60*/  STG.E desc[UR6][R18.64+0x4], R26 ;  /* 0x0000041a12007986 */ /* 0x0003e8000c101906 */
[----:B------:R1:W-:Y:S04]  /*0b70*/  STG.E desc[UR6][R20.64+-0x8], R28 ;  /* 0xfffff81c14007986 */ /* 0x0003e8000c101906 */
[----:B------:R1:W-:Y:S01]  /*0b80*/  STG.E desc[UR6][R20.64+-0x4], R27 ;  /* 0xfffffc1b14007986 */ /* 0x0003e2000c101906 */
[----:B------:R-:W-:-:S02]  /*0b90*/  ISETP.GE.AND P1, PT, R10, -0xc, PT ;  /* 0xfffffff40a00780c */ /* 0x000fc40003f26270 */
[----:B------:R-:W-:Y:S02]  /*0ba0*/  IADD3 R13, PT, PT, R13, 0x10, RZ ;  /* 0x000000100d0d7810 */ /* 0x000fe40007ffe0ff */
[----:B------:R-:W-:Y:S01]  /*0bb0*/  IADD3 R11, PT, PT, R11, 0x10, RZ ;  /* 0x000000100b0b7810 */ /* 0x000fe20007ffe0ff */
[----:B---3--:R-:W-:-:S04]  /*0bc0*/  FADD R12, -R27, R12 ;  /* 0x0000000c1b0c7221 */ /* 0x008fc80000000100 */
[----:B------:R-:W-:-:S04]  /*0bd0*/  FFMA R12, R0, R12, R27 ;  /* 0x0000000c000c7223 */ /* 0x000fc8000000001b */
[----:B----4-:R-:W-:-:S04]  /*0be0*/  FADD R9, -R12, R22 ;  /* 0x000000160c097221 */ /* 0x010fc80000000100 */
[----:B------:R-:W-:Y:S01]  /*0bf0*/  FFMA R9, R0, R9, R12 ;  /* 0x0000000900097223 */ /* 0x000fe2000000000c */
[----:B------:R1:W-:Y:S04]  /*0c00*/  STG.E desc[UR6][R20.64], R12 ;  /* 0x0000000c14007986 */ /* 0x0003e8000c101906 */
[----:B------:R1:W-:Y:S01]  /*0c10*/  STG.E desc[UR6][R20.64+0x4], R9 ;  /* 0x0000040914007986 */ /* 0x0003e2000c101906 */
[----:B------:R-:W-:Y:S05]  /*0c20*/  @!P1 BRA `(.L_x_52) ;  /* 0xfffffff800b49947 */ /* 0x000fea000383ffff */
.L_x_51:
[----:B-1----:R-:W-:-:S05]  /*0c30*/  IMAD.MOV R6, RZ, RZ, -R10 ;  /* 0x000000ffff067224 */ /* 0x002fca00078e0a0a */
[----:B------:R-:W-:-:S13]  /*0c40*/  ISETP.GT.AND P1, PT, R6, 0x4, PT ;  /* 0x000000040600780c */ /* 0x000fda0003f24270 */
[----:B------:R-:W-:Y:S05]  /*0c50*/  @!P1 BRA `(.L_x_53) ;  /* 0x0000000000a89947 */ /* 0x000fea0003800000 */
[----:B0-2---:R-:W-:-:S05]  /*0c60*/  IMAD.WIDE R14, R13, 0x4, R2 ;  /* 0x000000040d0e7825 */ /* 0x005fca00078e0202 */
[----:B------:R-:W2:Y:S04]  /*0c70*/  LDG.E.CONSTANT R16, desc[UR6][R14.64+-0x8] ;  /* 0xfffff8060e107981 */ /* 0x000ea8000c1e9900 */
[----:B------:R-:W3:Y:S04]  /*0c80*/  LDG.E.CONSTANT R18, desc[UR6][R14.64+-0x4] ;  /* 0xfffffc060e127981 */ /* 0x000ee8000c1e9900 */
[----:B------:R-:W4:Y:S01]  /*0c90*/  LDG.E.CONSTANT R20, desc[UR6][R14.64] ;  /* 0x000000060e147981 */ /* 0x000f22000c1e9900 */
[----:B------:R-:W-:-:S03]  /*0ca0*/  IADD3 R7, PT, PT, R13, 0x4, RZ ;  /* 0x000000040d077810 */ /* 0x000fc60007ffe0ff */
[----:B------:R0:W4:Y:S02]  /*0cb0*/  LDG.E.CONSTANT R22, desc[UR6][R14.64+0x4] ;  /* 0x000004060e167981 */ /* 0x000124000c1e9900 */
[----:B------:R-:W-:-:S05]  /*0cc0*/  IMAD.WIDE R6, R7, 0x4, R2 ;  /* 0x0000000407067825 */ /* 0x000fca00078e0202 */
[----:B------:R-:W4:Y:S04]  /*0cd0*/  LDG.E.CONSTANT R24, desc[UR6][R6.64+-0x8] ;  /* 0xfffff80606187981 */ /* 0x000f28000c1e9900 */
[----:B------:R-:W4:Y:S04]  /*0ce0*/  LDG.E.CONSTANT R26, desc[UR6][R6.64+-0x4] ;  /* 0xfffffc06061a7981 */ /* 0x000f28000c1e9900 */
[----:B------:R-:W4:Y:S04]  /*0cf0*/  LDG.E.CONSTANT R12, desc[UR6][R6.64] ;  /* 0x00000006060c7981 */ /* 0x000f28000c1e9900 */
[----:B------:R1:W4:Y:S01]  /*0d00*/  LDG.E.CONSTANT R8, desc[UR6][R6.64+0x4] ;  /* 0x0000040606087981 */ /* 0x000322000c1e9900 */
[----:B0-----:R-:W-:Y:S01]  /*0d10*/  IADD3 R15, PT, PT, R11, 0x4, RZ ;  /* 0x000000040b0f7810 */ /* 0x001fe20007ffe0ff */
[----:B------:R-:W-:Y:S01]  /*0d20*/  VIADD R10, R10, 0x8 ;  /* 0x000000080a0a7836 */ /* 0x000fe20000000000 */
[----:B------:R-:W-:-:S02]  /*0d30*/  PLOP3.LUT P0, PT, PT, PT, PT, 0x8, 0x80 ;  /* 0x000000000080781c */ /* 0x000fc40003f0e170 */
[----:B------:R-:W-:Y:S01]  /*0d40*/  IADD3 R13, PT, PT, R13, 0x8, RZ ;  /* 0x000000080d0d7810 */ /* 0x000fe20007ffe0ff */
[----:B------:R-:W-:-:S04]  /*0d50*/  IMAD.WIDE R14, R15, 0x4, R4 ;  /* 0x000000040f0e7825 */ /* 0x000fc800078e0204 */
[C---:B-1----:R-:W-:Y:S01]  /*0d60*/  IMAD.WIDE R6, R11.reuse, 0x4, R4 ;  /* 0x000000040b067825 */ /* 0x042fe200078e0204 */
[----:B------:R-:W-:-:S03]  /*0d70*/  IADD3 R11, PT, PT, R11, 0x8, RZ ;  /* 0x000000080b0b7810 */ /* 0x000fc60007ffe0ff */
[----:B--2---:R-:W-:-:S04]  /*0d80*/  FADD R16, -R9, R16 ;  /* 0x0000001009107221 */ /* 0x004fc80000000100 */
[----:B-----5:R-:W-:-:S04]  /*0d90*/  FFMA R17, R0, R16, R9 ;  /* 0x0000001000117223 */ /* 0x020fc80000000009 */
[----:B---3--:R-:W-:Y:S01]  /*0da0*/  FADD R18, -R17, R18 ;  /* 0x0000001211127221 */ /* 0x008fe20000000100 */
[----:B------:R1:W-:Y:S03]  /*0db0*/  STG.E desc[UR6][R6.64+-0x8], R17 ;  /* 0xfffff81106007986 */ /* 0x0003e6000c101906 */
[----:B------:R-:W-:-:S04]  /*0dc0*/  FFMA R19, R0, R18, R17 ;  /* 0x0000001200137223 */ /* 0x000fc80000000011 */
[----:B----4-:R-:W-:Y:S01]  /*0dd0*/  FADD R20, -R19, R20 ;  /* 0x0000001413147221 */ /* 0x010fe20000000100 */
[----:B------:R1:W-:Y:S03]  /*0de0*/  STG.E desc[UR6][R6.64+-0x4], R19 ;  /* 0xfffffc1306007986 */ /* 0x0003e6000c101906 */
[----:B------:R-:W-:-:S04]  /*0df0*/  FFMA R21, R0, R20, R19 ;  /* 0x0000001400157223 */ /* 0x000fc80000000013 */
[----:B------:R-:W-:Y:S01]  /*0e00*/  FADD R22, -R21, R22 ;  /* 0x0000001615167221 */ /* 0x000fe20000000100 */
        /* <DEDUP_REMOVED lines=13> */
[----:B------:R-:W-:-:S05]  /*0ee0*/  FFMA R9, R0, R8, R29 ;  /* 0x0000000800097223 */ /* 0x000fca000000001d */
[----:B------:R1:W-:Y:S02]  /*0ef0*/  STG.E desc[UR6][R14.64+0x4], R9 ;  /* 0x000004090e007986 */ /* 0x0003e4000c101906 */
.L_x_53:
[----:B------:R-:W-:-:S13]  /*0f00*/  ISETP.NE.OR P0, PT, R10, RZ, P0 ;  /* 0x000000ff0a00720c */ /* 0x000fda0000705670 */
[----:B------:R-:W-:Y:S05]  /*0f10*/  @!P0 EXIT ;  /* 0x000000000000894d */ /* 0x000fea0003800000 */
.L_x_50:
[----:B-1----:R-:W-:-:S05]  /*0f20*/  IMAD.WIDE R6, R13, 0x4, R2 ;  /* 0x000000040d067825 */ /* 0x002fca00078e0202 */
[----:B---3--:R-:W3:Y:S04]  /*0f30*/  LDG.E.CONSTANT R8, desc[UR6][R6.64+-0x8] ;  /* 0xfffff80606087981 */ /* 0x008ee8000c1e9900 */
[----:B------:R-:W4:Y:S04]  /*0f40*/  LDG.E.CONSTANT R12, desc[UR6][R6.64+-0x4] ;  /* 0xfffffc06060c7981 */ /* 0x000f28000c1e9900 */
[----:B0-2---:R-:W2:Y:S04]  /*0f50*/  LDG.E.CONSTANT R14, desc[UR6][R6.64] ;  /* 0x00000006060e7981 */ /* 0x005ea8000c1e9900 */
[----:B------:R-:W2:Y:S01]  /*0f60*/  LDG.E.CONSTANT R16, desc[UR6][R6.64+0x4] ;  /* 0x0000040606107981 */ /* 0x000ea2000c1e9900 */
[----:B------:R-:W-:Y:S01]  /*0f70*/  VIADD R10, R10, 0x4 ;  /* 0x000000040a0a7836 */ /* 0x000fe20000000000 */
[----:B------:R-:W-:-:S04]  /*0f80*/  IADD3 R13, PT, PT, R13, 0x4, RZ ;  /* 0x000000040d0d7810 */ /* 0x000fc80007ffe0ff */
[----:B------:R-:W-:Y:S01]  /*0f90*/  ISETP.NE.AND P0, PT, R10, RZ, PT ;  /* 0x000000ff0a00720c */ /* 0x000fe20003f05270 */
[----:B---3--:R-:W-:-:S04]  /*0fa0*/  FADD R8, R8, -R9 ;  /* 0x8000000908087221 */ /* 0x008fc80000000000 */
[----:B-----5:R-:W-:-:S04]  /*0fb0*/  FFMA R17, R0, R8, R9 ;  /* 0x0000000800117223 */ /* 0x020fc80000000009 */
[----:B----4-:R-:W-:-:S04]  /*0fc0*/  FADD R12, -R17, R12 ;  /* 0x0000000c110c7221 */ /* 0x010fc80000000100 */
[----:B------:R-:W-:-:S04]  /*0fd0*/  FFMA R19, R0, R12, R17 ;  /* 0x0000000c00137223 */ /* 0x000fc80000000011 */
[----:B--2---:R-:W-:-:S04]  /*0fe0*/  FADD R14, -R19, R14 ;  /* 0x0000000e130e7221 */ /* 0x004fc80000000100 */
[----:B------:R-:W-:Y:S01]  /*0ff0*/  FFMA R21, R0, R14, R19 ;  /* 0x0000000e00157223 */ /* 0x000fe20000000013 */
[C---:B------:R-:W-:Y:S01]  /*1000*/  IMAD.WIDE R14, R11.reuse, 0x4, R4 ;  /* 0x000000040b0e7825 */ /* 0x040fe200078e0204 */
[----:B------:R-:W-:-:S03]  /*1010*/  IADD3 R11, PT, PT, R11, 0x4, RZ ;  /* 0x000000040b0b7810 */ /* 0x000fc60007ffe0ff */
[----:B------:R-:W-:Y:S01]  /*1020*/  FADD R16, -R21, R16 ;  /* 0x0000001015107221 */ /* 0x000fe20000000100 */
[----:B------:R3:W-:Y:S03]  /*1030*/  STG.E desc[UR6][R14.64+-0x8], R17 ;  /* 0xfffff8110e007986 */ /* 0x0007e6000c101906 */
[----:B------:R-:W-:Y:S01]  /*1040*/  FFMA R9, R0, R16, R21 ;  /* 0x0000001000097223 */ /* 0x000fe20000000015 */
[----:B------:R3:W-:Y:S04]  /*1050*/  STG.E desc[UR6][R14.64+-0x4], R19 ;  /* 0xfffffc130e007986 */ /* 0x0007e8000c101906 */
[----:B------:R3:W-:Y:S04]  /*1060*/  STG.E desc[UR6][R14.64], R21 ;  /* 0x000000150e007986 */ /* 0x0007e8000c101906 */
[----:B------:R3:W-:Y:S01]  /*1070*/  STG.E desc[UR6][R14.64+0x4], R9 ;  /* 0x000004090e007986 */ /* 0x0007e2000c101906 */
[----:B------:R-:W-:Y:S05]  /*1080*/  @P0 BRA `(.L_x_50) ;  /* 0xfffffffc00a40947 */ /* 0x000fea000383ffff */
[----:B------:R-:W-:Y:S05]  /*1090*/  EXIT ;  /* 0x000000000000794d */ /* 0x000fea0003800000 */
        .weak           $__internal_1_$__cuda_sm20_div_rn_f64_full
        .type           $__internal_1_$__cuda_sm20_div_rn_f64_full,@function
        .size           $__internal_1_$__cuda_sm20_div_rn_f64_full,(.L_x_84 - $__internal_1_$__cuda_sm20_div_rn_f64_full)
$__internal_1_$__cuda_sm20_div_rn_f64_full:
[C---:B------:R-:W-:Y:S02]  /*10a0*/  FSETP.GEU.AND P0, PT, |R5|.reuse, 1.469367938527859385e-39, PT ;  /* 0x001000000500780b */ /* 0x040fe40003f0e200 */
[C---:B------:R-:W-:Y:S02]  /*10b0*/  LOP3.LUT R2, R5.reuse, 0x800fffff, RZ, 0xc0, !PT ;  /* 0x800fffff05027812 */ /* 0x040fe400078ec0ff */
[----:B------:R-:W-:Y:S02]  /*10c0*/  MOV R16, 0x1 ;  /* 0x0000000100107802 */ /* 0x000fe40000000f00 */
[----:B------:R-:W-:Y:S01]  /*10d0*/  LOP3.LUT R3, R2, 0x3ff00000, RZ, 0xfc, !PT ;  /* 0x3ff0000002037812 */ /* 0x000fe200078efcff */
[----:B------:R-:W-:Y:S01]  /*10e0*/  IMAD.MOV.U32 R2, RZ, RZ, R4 ;  /* 0x000000ffff027224 */ /* 0x000fe200078e0004 */
[----:B------:R-:W-:Y:S02]  /*10f0*/  LOP3.LUT R20, R5, 0x7ff00000, RZ, 0xc0, !PT ;  /* 0x7ff0000005147812 */ /* 0x000fe400078ec0ff */
[----:B------:R-:W-:-:S02]  /*1100*/  LOP3.LUT R9, R7, 0x7ff00000, RZ, 0xc0, !PT ;  /* 0x7ff0000007097812 */ /* 0x000fc400078ec0ff */
[----:B------:R-:W-:Y:S01]  /*1110*/  MOV R12, 0x1ca00000 ;  /* 0x1ca00000000c7802 */ /* 0x000fe20000000f00 */
[----:B------:R-:W-:Y:S01]  /*1120*/  @!P0 DMUL R2, R4, 8.98846567431157953865e+307 ;  /* 0x7fe0000004028828 */ /* 0x000fe20000000000 */
[----:B------:R-:W-:Y:S01]  /*1130*/  ISETP.GE.U32.AND P1, PT, R9, R20, PT ;  /* 0x000000140900720c */ /* 0x000fe20003f26070 */
[----:B------:R-:W-:-:S04]  /*1140*/  IMAD.MOV.U32 R22, RZ, RZ, R9 ;  /* 0x000000ffff167224 */ /* 0x000fc800078e0009 */
[----:B------:R-:W0:Y:S02]  /*1150*/  MUFU.RCP64H R17, R3 ;  /* 0x0000000300117308 */ /* 0x000e240000001800 */
[----:B0-----:R-:W-:-:S08]  /*1160*/  DFMA R14, R16, -R2, 1 ;  /* 0x3ff00000100e742b */ /* 0x001fd00000000802 */
[----:B------:R-:W-:-:S08]  /*1170*/  DFMA R14, R14, R14, R14 ;  /* 0x0000000e0e0e722b */ /* 0x000fd0000000000e */
[----:B------:R-:W-:Y:S01]  /*1180*/  DFMA R16, R16, R14, R16 ;  /* 0x0000000e1010722b */ /* 0x000fe20000000010 */
[----:B------:R-:W-:Y:S02]  /*1190*/  SEL R15, R12, 0x63400000, !P1 ;  /* 0x634000000c0f7807 */ /* 0x000fe40004800000 */
[----:B------:R-:W-:Y:S02]  /*11a0*/  FSETP.GEU.AND P1, PT, |R7|, 1.469367938527859385e-39, PT ;  /* 0x001000000700780b */ /* 0x000fe40003f2e200 */
[----:B------:R-:W-:-:S03]  /*11b0*/  LOP3.LUT R15, R15, 0x800fffff, R7, 0xf8, !PT ;  /* 0x800fffff0f0f7812 */ /* 0x000fc600078ef807 */
[----:B------:R-:W-:Y:S01]  /*11c0*/  DFMA R18, R16, -R2, 1 ;  /* 0x3ff000001012742b */ /* 0x000fe20000000802 */
[----:B------:R-:W-:-:S07]  /*11d0*/  MOV R14, R6 ;  /* 0x00000006000e7202 */ /* 0x000fce0000000f00 */
[----:B------:R-:W-:Y:S01]  /*11e0*/  DFMA R16, R16, R18, R16 ;  /* 0x000000121010722b */ /* 0x000fe20000000010 */
[----:B------:R-:W-:Y:S10]  /*11f0*/  @P1 BRA `(.L_x_54) ;  /* 0x0000000000201947 */ /* 0x000ff40003800000 */
[----:B------:R-:W-:-:S04]  /*1200*/  LOP3.LUT R18, R5, 0x7ff00000, RZ, 0xc0, !PT ;  /* 0x7ff0000005127812 */ /* 0x000fc800078ec0ff */
[----:B------:R-:W-:Y:S02]  /*1210*/  ISETP.GE.U32.AND P1, PT, R9, R18, PT ;  /* 0x000000120900720c */ /* 0x000fe40003f26070 */
[----:B------:R-:W-:Y:S02]  /*1220*/  MOV R18, RZ ;  /* 0x000000ff00127202 */ /* 0x000fe40000000f00 */
[----:B------:R-:W-:-:S04]  /*1230*/  SEL R19, R12, 0x63400000, !P1 ;  /* 0x634000000c137807 */ /* 0x000fc80004800000 */
[----:B------:R-:W-:-:S04]  /*1240*/  LOP3.LUT R19, R19, 0x80000000, R7, 0xf8, !PT ;  /* 0x8000000013137812 */ /* 0x000fc800078ef807 */
[----:B------:R-:W-:-:S06]  /*1250*/  LOP3.LUT R19, R19, 0x100000, RZ, 0xfc, !PT ;  /* 0x0010000013137812 */ /* 0x000fcc00078efcff */
[----:B------:R-:W-:-:S10]  /*1260*/  DFMA R14, R14, 2, -R18 ;  /* 0x400000000e0e782b */ /* 0x000fd40000000812 */
[----:B------:R-:W-:-:S07]  /*1270*/  LOP3.LUT R22, R15, 0x7ff00000, RZ, 0xc0, !PT ;  /* 0x7ff000000f167812 */ /* 0x000fce00078ec0ff */
.L_x_54:
[----:B------:R-:W-:Y:S01]  /*1280*/  IMAD.MOV.U32 R23, RZ, RZ, R20 ;  /* 0x000000ffff177224 */ /* 0x000fe200078e0014 */
[----:B------:R-:W-:Y:S01]  /*1290*/  @!P0 LOP3.LUT R23, R3, 0x7ff00000, RZ, 0xc0, !PT ;  /* 0x7ff0000003178812 */ /* 0x000fe200078ec0ff */
[----:B------:R-:W-:Y:S01]  /*12a0*/  DMUL R18, R16, R14 ;  /* 0x0000000e10127228 */ /* 0x000fe20000000000 */
[----:B------:R-:W-:Y:S02]  /*12b0*/  IADD3 R24, PT, PT, R22, -0x1, RZ ;  /* 0xffffffff16187810 */ /* 0x000fe40007ffe0ff */
[----:B------:R-:W-:Y:S02]  /*12c0*/  IADD3 R25, PT, PT, R23, -0x1, RZ ;  /* 0xffffffff17197810 */ /* 0x000fe40007ffe0ff */
[----:B------:R-:W-:-:S03]  /*12d0*/  ISETP.GT.U32.AND P0, PT, R24, 0x7feffffe, PT ;  /* 0x7feffffe1800780c */ /* 0x000fc60003f04070 */
[----:B------:R-:W-:Y:S01]  /*12e0*/  DFMA R20, R18, -R2, R14 ;  /* 0x800000021214722b */ /* 0x000fe2000000000e */
[----:B------:R-:W-:-:S07]  /*12f0*/  ISETP.GT.U32.OR P0, PT, R25, 0x7feffffe, P0 ;  /* 0x7feffffe1900780c */ /* 0x000fce0000704470 */
[----:B------:R-:W-:-:S06]  /*1300*/  DFMA R20, R16, R20, R18 ;  /* 0x000000141014722b */ /* 0x000fcc0000000012 */
[----:B------:R-:W-:Y:S05]  /*1310*/  @P0 BRA `(.L_x_55) ;  /* 0x00000000006c0947 */ /* 0x000fea0003800000 */
[----:B------:R-:W-:-:S04]  /*1320*/  LOP3.LUT R16, R5, 0x7ff00000, RZ, 0xc0, !PT ;  /* 0x7ff0000005107812 */ /* 0x000fc800078ec0ff */
[CC--:B------:R-:W-:Y:S02]  /*1330*/  VIADDMNMX R6, R9.reuse, -R16.reuse, 0xb9600000, !PT ;  /* 0xb960000009067446 */ /* 0x0c0fe40007800910 */
[----:B------:R-:W-:Y:S02]  /*1340*/  ISETP.GE.U32.AND P0, PT, R9, R16, PT ;  /* 0x000000100900720c */ /* 0x000fe40003f06070 */
[----:B------:R-:W-:Y:S02]  /*1350*/  VIMNMX R6, PT, PT, R6, 0x46a00000, PT ;  /* 0x46a0000006067848 */ /* 0x000fe40003fe0100 */
[----:B------:R-:W-:-:S05]  /*1360*/  SEL R9, R12, 0x63400000, !P0 ;  /* 0x634000000c097807 */ /* 0x000fca0004000000 */
[----:B------:R-:W-:Y:S01]  /*1370*/  IMAD.IADD R9, R6, 0x1, -R9 ;  /* 0x0000000106097824 */ /* 0x000fe200078e0a09 */
[----:B------:R-:W-:-:S04]  /*1380*/  MOV R6, RZ ;  /* 0x000000ff00067202 */ /* 0x000fc80000000f00 */
[----:B------:R-:W-:-:S06]  /*1390*/  IADD3 R7, PT, PT, R9, 0x7fe00000, RZ ;  /* 0x7fe0000009077810 */ /* 0x000fcc0007ffe0ff */
[----:B------:R-:W-:-:S10]  /*13a0*/  DMUL R16, R20, R6 ;  /* 0x0000000614107228 */ /* 0x000fd40000000000 */
[----:B------:R-:W-:-:S13]  /*13b0*/  FSETP.GTU.AND P0, PT, |R17|, 1.469367938527859385e-39, PT ;  /* 0x001000001100780b */ /* 0x000fda0003f0c200 */
[----:B------:R-:W-:Y:S05]  /*13c0*/  @P0 BRA `(.L_x_56) ;  /* 0x0000000000940947 */ /* 0x000fea0003800000 */
[----:B------:R-:W-:Y:S01]  /*13d0*/  DFMA R2, R20, -R2, R14 ;  /* 0x800000021402722b */ /* 0x000fe2000000000e */
[----:B------:R-:W-:-:S09]  /*13e0*/  IMAD.MOV.U32 R6, RZ, RZ, RZ ;  /* 0x000000ffff067224 */ /* 0x000fd200078e00ff */
[C---:B------:R-:W-:Y:S02]  /*13f0*/  FSETP.NEU.AND P0, PT, R3.reuse, RZ, PT ;  /* 0x000000ff0300720b */ /* 0x040fe40003f0d000 */
[----:B------:R-:W-:-:S04]  /*1400*/  LOP3.LUT R5, R3, 0x80000000, R5, 0x48, !PT ;  /* 0x8000000003057812 */ /* 0x000fc800078e4805 */
[----:B------:R-:W-:-:S07]  /*1410*/  LOP3.LUT R7, R5, R7, RZ, 0xfc, !PT ;  /* 0x0000000705077212 */ /* 0x000fce00078efcff */
[----:B------:R-:W-:Y:S05]  /*1420*/  @!P0 BRA `(.L_x_56) ;  /* 0x00000000007c8947 */ /* 0x000fea0003800000 */
[C---:B------:R-:W-:Y:S01]  /*1430*/  IADD3 R3, PT, PT, -R9.reuse, RZ, RZ ;  /* 0x000000ff09037210 */ /* 0x040fe20007ffe1ff */
[----:B------:R-:W-:Y:S01]  /*1440*/  DMUL.RP R6, R20, R6 ;  /* 0x0000000614067228 */ /* 0x000fe20000008000 */
[----:B------:R-:W-:Y:S02]  /*1450*/  MOV R2, RZ ;  /* 0x000000ff00027202 */ /* 0x000fe40000000f00 */
[----:B------:R-:W-:-:S04]  /*1460*/  IADD3 R9, PT, PT, -R9, -0x43300000, RZ ;  /* 0xbcd0000009097810 */ /* 0x000fc80007ffe1ff */
[----:B------:R-:W-:-:S03]  /*1470*/  DFMA R2, R16, -R2, R20 ;  /* 0x800000021002722b */ /* 0x000fc60000000014 */
[----:B------:R-:W-:-:S07]  /*1480*/  LOP3.LUT R5, R7, R5, RZ, 0x3c, !PT ;  /* 0x0000000507057212 */ /* 0x000fce00078e3cff */
[----:B------:R-:W-:-:S04]  /*1490*/  FSETP.NEU.AND P0, PT, |R3|, R9, PT ;  /* 0x000000090300720b */ /* 0x000fc80003f0d200 */
[----:B------:R-:W-:Y:S02]  /*14a0*/  FSEL R16, R6, R16, !P0 ;  /* 0x0000001006107208 */ /* 0x000fe40004000000 */
[----:B------:R-:W-:Y:S01]  /*14b0*/  FSEL R17, R5, R17, !P0 ;  /* 0x0000001105117208 */ /* 0x000fe20004000000 */
[----:B------:R-:W-:Y:S06]  /*14c0*/  BRA `(.L_x_56) ;  /* 0x0000000000547947 */ /* 0x000fec0003800000 */
.L_x_55:
[----:B------:R-:W-:-:S14]  /*14d0*/  DSETP.NAN.AND P0, PT, R6, R6, PT ;  /* 0x000000060600722a */ /* 0x000fdc0003f08000 */
[----:B------:R-:W-:Y:S05]  /*14e0*/  @P0 BRA `(.L_x_57) ;  /* 0x0000000000440947 */ /* 0x000fea0003800000 */
[----:B------:R-:W-:-:S14]  /*14f0*/  DSETP.NAN.AND P0, PT, R4, R4, PT ;  /* 0x000000040400722a */ /* 0x000fdc0003f08000 */
[----:B------:R-:W-:Y:S05]  /*1500*/  @P0 BRA `(.L_x_58) ;  /* 0x0000000000300947 */ /* 0x000fea0003800000 */
[----:B------:R-:W-:Y:S01]  /*1510*/  ISETP.NE.AND P0, PT, R22, R23, PT ;  /* 0x000000171600720c */ /* 0x000fe20003f05270 */
[----:B------:R-:W-:Y:S01]  /*1520*/  IMAD.MOV.U32 R16, RZ, RZ, 0x0 ;  /* 0x00000000ff107424 */ /* 0x000fe200078e00ff */
[----:B------:R-:W-:-:S11]  /*1530*/  MOV R17, 0xfff80000 ;  /* 0xfff8000000117802 */ /* 0x000fd60000000f00 */
[----:B------:R-:W-:Y:S05]  /*1540*/  @!P0 BRA `(.L_x_56) ;  /* 0x0000000000348947 */ /* 0x000fea0003800000 */
[----:B------:R-:W-:Y:S02]  /*1550*/  ISETP.NE.AND P0, PT, R22, 0x7ff00000, PT ;  /* 0x7ff000001600780c */ /* 0x000fe40003f05270 */
[----:B------:R-:W-:Y:S02]  /*1560*/  LOP3.LUT R17, R7, 0x80000000, R5, 0x48, !PT ;  /* 0x8000000007117812 */ /* 0x000fe400078e4805 */
[----:B------:R-:W-:-:S13]  /*1570*/  ISETP.EQ.OR P0, PT, R23, RZ, !P0 ;  /* 0x000000ff1700720c */ /* 0x000fda0004702670 */
[----:B------:R-:W-:Y:S02]  /*1580*/  @P0 LOP3.LUT R2, R17, 0x7ff00000, RZ, 0xfc, !PT ;  /* 0x7ff0000011020812 */ /* 0x000fe400078efcff */
[----:B------:R-:W-:Y:S01]  /*1590*/  @!P0 MOV R16, RZ ;  /* 0x000000ff00108202 */ /* 0x000fe20000000f00 */
[----:B------:R-:W-:Y:S01]  /*15a0*/  @P0 IMAD.MOV.U32 R16, RZ, RZ, RZ ;  /* 0x000000ffff100224 */ /* 0x000fe200078e00ff */
[----:B------:R-:W-:Y:S01]  /*15b0*/  @P0 MOV R17, R2 ;  /* 0x0000000200110202 */ /* 0x000fe20000000f00 */
[----:B------:R-:W-:Y:S06]  /*15c0*/  BRA `(.L_x_56) ;  /* 0x0000000000147947 */ /* 0x000fec0003800000 */
.L_x_58:
[----:B------:R-:W-:Y:S02]  /*15d0*/  LOP3.LUT R17, R5, 0x80000, RZ, 0xfc, !PT ;  /* 0x0008000005117812 */ /* 0x000fe400078efcff */
[----:B------:R-:W-:Y:S01]  /*15e0*/  MOV R16, R4 ;  /* 0x0000000400107202 */ /* 0x000fe20000000f00 */
[----:B------:R-:W-:Y:S06]  /*15f0*/  BRA `(.L_x_56) ;  /* 0x0000000000087947 */ /* 0x000fec0003800000 */
.L_x_57:
[----:B------:R-:W-:Y:S01]  /*1600*/  LOP3.LUT R17, R7, 0x80000, RZ, 0xfc, !PT ;  /* 0x0008000007117812 */ /* 0x000fe200078efcff */
[----:B------:R-:W-:-:S07]  /*1610*/  IMAD.MOV.U32 R16, RZ, RZ, R6 ;  /* 0x000000ffff107224 */ /* 0x000fce00078e0006 */
.L_x_56:
[----:B------:R-:W-:Y:S02]  /*1620*/  MOV R2, R10 ;  /* 0x0000000a00027202 */ /* 0x000fe40000000f00 */
[----:B------:R-:W-:-:S04]  /*1630*/  MOV R3, 0x0 ;  /* 0x0000000000037802 */ /* 0x000fc80000000f00 */
[----:B------:R-:W-:Y:S05]  /*1640*/  RET.REL.NODEC R2 `(atr_batch_from_tr_prefix_f32) ;  /* 0xffffffe8026c7950 */ /* 0x000fea0003c3ffff */
.L_x_59:
        /* <DEDUP_REMOVED lines=11> */
.L_x_84:


//--------------------- .text.atr_batch_f32       --------------------------
	.section	.text.atr_batch_f32,"ax",@progbits
	.align	128
        .global         atr_batch_f32
        .type           atr_batch_f32,@function
        .size           atr_batch_f32,(.L_x_85 - atr_batch_f32)
        .other          atr_batch_f32,@"STO_CUDA_ENTRY STV_DEFAULT"
atr_batch_f32:
.text.atr_batch_f32:
        /* <DEDUP_REMOVED lines=9> */
[----:B0-----:R-:W-:-:S06]  /*0090*/  IMAD.WIDE.U32 R8, R19, 0x4, R8 ;  /* 0x0000000413087825 */ /* 0x001fcc00078e0008 */
[----:B-1----:R-:W3:Y:S01]  /*00a0*/  LDG.E.CONSTANT R8, desc[UR6][R8.64] ;  /* 0x0000000608087981 */ /* 0x002ee2000c1e9900 */
[----:B--2---:R-:W-:-:S05]  /*00b0*/  IMAD.WIDE.U32 R2, R19, 0x4, R2 ;  /* 0x0000000413027825 */ /* 0x004fca00078e0002 */
[----:B------:R-:W2:Y:S01]  /*00c0*/  LDG.E.CONSTANT R0, desc[UR6][R2.64] ;  /* 0x0000000602007981 */ /* 0x000ea2000c1e9900 */
[----:B---3--:R-:W-:Y:S02]  /*00d0*/  VIMNMX R5, PT, PT, R8, R11, !PT ;  /* 0x0000000b08057248 */ /* 0x008fe40007fe0100 */
[----:B--2---:R-:W-:-:S04]  /*00e0*/  ISETP.GE.AND P0, PT, R0, 0x1, PT ;  /* 0x000000010000780c */ /* 0x004fc80003f06270 */
[----:B------:R-:W-:-:S13]  /*00f0*/  ISETP.GE.OR P0, PT, R5, R10, !P0 ;  /* 0x0000000a0500720c */ /* 0x000fda0004706670 */
[----:B------:R-:W-:Y:S05]  /*0100*/  @P0 EXIT ;  /* 0x000000000000094d */ /* 0x000fea0003800000 */
[----:B------:R-:W0:Y:S01]  /*0110*/  S2R R3, SR_TID.X ;  /* 0x0000000000037919 */ /* 0x000e220000002100 */
[----:B------:R-:W-:Y:S01]  /*0120*/  IMAD.IADD R5, R0, 0x1, R11 ;  /* 0x0000000100057824 */ /* 0x000fe200078e020b */
[----:B------:R-:W-:Y:S04]  /*0130*/  BSSY.RECONVERGENT B0, `(.L_x_60) ;  /* 0x000000e000007945 */ /* 0x000fe80003800200 */
[-C--:B------:R-:W-:Y:S02]  /*0140*/  ISETP.GT.AND P1, PT, R5, R10.reuse, PT ;  /* 0x0000000a0500720c */ /* 0x080fe40003f24270 */
[----:B0-----:R-:W-:-:S13]  /*0150*/  ISETP.GE.AND P0, PT, R3, R10, PT ;  /* 0x0000000a0300720c */ /* 0x001fda0003f06270 */
[----:B------:R-:W-:Y:S05]  /*0160*/  @P0 BRA `(.L_x_61) ;  /* 0x0000000000280947 */ /* 0x000fea0003800000 */
[----:B------:R-:W0:Y:S01]  /*0170*/  LDC R2, c[0x0][0x360] ;  /* 0x0000d800ff027b82 */ /* 0x000e220000000800 */
[----:B------:R-:W-:Y:S02]  /*0180*/  IMAD.MOV.U32 R9, RZ, RZ, R3 ;  /* 0x000000ffff097224 */ /* 0x000fe400078e0003 */
[----:B------:R-:W-:-:S05]  /*0190*/  IMAD.MOV.U32 R11, RZ, RZ, 0x7fc00000 ;  /* 0x7fc00000ff0b7424 */ /* 0x000fca00078e00ff */
[----:B------:R-:W1:Y:S02]  /*01a0*/  LDC.64 R6, c[0x0][0x3c0] ;  /* 0x0000f000ff067b82 */ /* 0x000e640000000a00 */
.L_x_62:
[----:B--2---:R-:W-:Y:S01]  /*01b0*/  IMAD R5, R19, R10, R9 ;  /* 0x0000000a13057224 */ /* 0x004fe200078e0209 */
[----:B0-----:R-:W-:-:S03]  /*01c0*/  IADD3 R9, PT, PT, R2, R9, RZ ;  /* 0x0000000902097210 */ /* 0x001fc60007ffe0ff */
[----:B-1----:R-:W-:Y:S01]  /*01d0*/  IMAD.WIDE R4, R5, 0x4, R6 ;  /* 0x0000000405047825 */ /* 0x002fe200078e0206 */
[----:B------:R-:W-:-:S04]  /*01e0*/  ISETP.GE.AND P0, PT, R9, R10, PT ;  /* 0x0000000a0900720c */ /* 0x000fc80003f06270 */
[----:B------:R2:W-:Y:S09]  /*01f0*/  STG.E desc[UR6][R4.64], R11 ;  /* 0x0000000b04007986 */ /* 0x0005f2000c101906 */
[----:B------:R-:W-:Y:S05]  /*0200*/  @!P0 BRA `(.L_x_62) ;  /* 0xfffffffc00e88947 */ /* 0x000fea000383ffff */
.L_x_61:
[----:B------:R-:W-:Y:S05]  /*0210*/  BSYNC.RECONVERGENT B0 ;  /* 0x0000000000007941 */ /* 0x000fea0003800200 */
.L_x_60:
[----:B------:R-:W-:Y:S06]  /*0220*/  BAR.SYNC.DEFER_BLOCKING 0x0 ;  /* 0x0000000000007b1d */ /* 0x000fec0000010000 */
[----:B------:R-:W-:Y:S05]  /*0230*/  @P1 EXIT ;  /* 0x000000000000194d */ /* 0x000fea0003800000 */
[----:B------:R-:W-:Y:S01]  /*0240*/  ISETP.GE.U32.AND P0, PT, R3, R0, PT ;  /* 0x000000000300720c */ /* 0x000fe20003f06070 */
[----:B------:R-:W0:Y:S01]  /*0250*/  LDCU UR4, c[0x0][0x3b4] ;  /* 0x00007680ff0477ac */ /* 0x000e220008000800 */
[----:B------:R-:W-:Y:S01]  /*0260*/  BSSY.RECONVERGENT B0, `(.L_x_63) ;  /* 0x000001c000007945 */ /* 0x000fe20003800200 */
[----:B------:R-:W-:-:S10]  /*0270*/  IMAD.MOV.U32 R2, RZ, RZ, RZ ;  /* 0x000000ffff027224 */ /* 0x000fd400078e00ff */
[----:B------:R-:W-:Y:S05]  /*0280*/  @P0 BRA `(.L_x_64) ;  /* 0x0000000000640947 */ /* 0x000fea0003800000 */
[----:B------:R-:W1:Y:S01]  /*0290*/  LDC R20, c[0x0][0x360] ;  /* 0x0000d800ff147b82 */ /* 0x000e620000000800 */
[----:B------:R-:W-:Y:S02]  /*02a0*/  IMAD.MOV.U32 R2, RZ, RZ, RZ ;  /* 0x000000ffff027224 */ /* 0x000fe400078e00ff */
[----:B------:R-:W-:-:S05]  /*02b0*/  IMAD.MOV.U32 R9, RZ, RZ, R3 ;  /* 0x000000ffff097224 */ /* 0x000fca00078e0003 */
[----:B--2---:R-:W2:Y:S08]  /*02c0*/  LDC.64 R4, c[0x0][0x380] ;  /* 0x0000e000ff047b82 */ /* 0x004eb00000000a00 */
[----:B------:R-:W3:Y:S02]  /*02d0*/  LDC.64 R6, c[0x0][0x388] ;  /* 0x0000e200ff067b82 */ /* 0x000ee40000000a00 */
.L_x_65:
[C---:B------:R-:W-:Y:S02]  /*02e0*/  ISETP.NE.AND P1, PT, R9.reuse, RZ, PT ;  /* 0x000000ff0900720c */ /* 0x040fe40003f25270 */
[----:B0-----:R-:W-:-:S05]  /*02f0*/  IADD3 R17, PT, PT, R9, UR4, RZ ;  /* 0x0000000409117c10 */ /* 0x001fca000fffe0ff */
[----:B--2---:R-:W-:-:S04]  /*0300*/  IMAD.WIDE R12, R17, 0x4, R4 ;  /* 0x00000004110c7825 */ /* 0x004fc800078e0204 */
[C---:B---3--:R-:W-:Y:S02]  /*0310*/  IMAD.WIDE R10, R17.reuse, 0x4, R6 ;  /* 0x00000004110a7825 */ /* 0x048fe400078e0206 */
[----:B------:R-:W0:Y:S01]  /*0320*/  @P1 LDC.64 R14, c[0x0][0x390] ;  /* 0x0000e400ff0e1b82 */ /* 0x000e220000000a00 */
[----:B------:R-:W2:Y:S04]  /*0330*/  LDG.E.CONSTANT R13, desc[UR6][R12.64] ;  /* 0x000000060c0d7981 */ /* 0x000ea8000c1e9900 */
[----:B------:R-:W2:Y:S01]  /*0340*/  LDG.E.CONSTANT R10, desc[UR6][R10.64] ;  /* 0x000000060a0a7981 */ /* 0x000ea2000c1e9900 */
[----:B0-----:R-:W-:-:S06]  /*0350*/  @P1 IMAD.WIDE R14, R17, 0x4, R14 ;  /* 0x00000004110e1825 */ /* 0x001fcc00078e020e */
[----:B------:R-:W3:Y:S01]  /*0360*/  @P1 LDG.E.CONSTANT R14, desc[UR6][R14.64+-0x4] ;  /* 0xfffffc060e0e1981 */ /* 0x000ee2000c1e9900 */
[----:B-1----:R-:W-:-:S05]  /*0370*/  IMAD.IADD R9, R20, 0x1, R9 ;  /* 0x0000000114097824 */ /* 0x002fca00078e0209 */
[----:B------:R-:W-:Y:S01]  /*0380*/  ISETP.GE.AND P2, PT, R9, R0, PT ;  /* 0x000000000900720c */ /* 0x000fe20003f46270 */
[C---:B--2---:R-:W-:Y:S01]  /*0390*/  FADD R16, R13.reuse, -R10 ;  /* 0x8000000a0d107221 */ /* 0x044fe20000000000 */
[--C-:B---3--:R-:W-:Y:S01]  /*03a0*/  @P1 FADD R17, R13, -R14.reuse ;  /* 0x8000000e0d111221 */ /* 0x108fe20000000000 */
[----:B------:R-:W-:-:S04]  /*03b0*/  @P1 FADD R18, R10, -R14 ;  /* 0x8000000e0a121221 */ /* 0x000fc80000000000 */
[----:B------:R-:W-:-:S04]  /*03c0*/  @P1 FSETP.GT.AND P0, PT, |R17|, R16, PT ;  /* 0x000000101100120b */ /* 0x000fc80003f04200 */
[----:B------:R-:W-:-:S04]  /*03d0*/  @P1 FSEL R17, |R17|, R16, P0 ;  /* 0x0000001011111208 */ /* 0x000fc80000000200 */
[----:B------:R-:W-:-:S04]  /*03e0*/  @P1 FSETP.GT.AND P0, PT, |R18|, R17, PT ;  /* 0x000000111200120b */ /* 0x000fc80003f04200 */
[----:B------:R-:W-:-:S05]  /*03f0*/  @P1 FSEL R16, |R18|, R17, P0 ;  /* 0x0000001112101208 */ /* 0x000fca0000000200 */
[----:B------:R-:W-:Y:S01]  /*0400*/  FADD R2, R16, R2 ;  /* 0x0000000210027221 */ /* 0x000fe20000000000 */
[----:B------:R-:W-:Y:S06]  /*0410*/  @!P2 BRA `(.L_x_65) ;  /* 0xfffffffc00b0a947 */ /* 0x000fec000383ffff */
.L_x_64:
[----:B0-----:R-:W-:Y:S05]  /*0420*/  BSYNC.RECONVERGENT B0 ;  /* 0x0000000000007941 */ /* 0x001fea0003800200 */
.L_x_63:
[----:B------:R-:W0:Y:S01]  /*0430*/  LDC.64 R16, c[0x0][0x3a0] ;  /* 0x0000e800ff107b82 */ /* 0x000e220000000a00 */
[----:B--2---:R-:W1:Y:S01]  /*0440*/  SHFL.DOWN PT, R5, R2, 0x10, 0x1f ;  /* 0x0a001f0002057f89 */ /* 0x004e6200000e0000 */
[----:B------:R-:W-:Y:S01]  /*0450*/  ISETP.GT.U32.AND P1, PT, R3, 0x1f, PT ;  /* 0x0000001f0300780c */ /* 0x000fe20003f24070 */
[----:B0-----:R-:W-:-:S04]  /*0460*/  IMAD.WIDE.U32 R16, R19, 0x4, R16 ;  /* 0x0000000413107825 */ /* 0x001fc800078e0010 */
[----:B-1----:R-:W-:Y:S02]  /*0470*/  FADD R5, R5, R2 ;  /* 0x0000000205057221 */ /* 0x002fe40000000000 */
[----:B------:R0:W5:Y:S04]  /*0480*/  LDG.E.CONSTANT R16, desc[UR6][R16.64] ;  /* 0x0000000610107981 */ /* 0x000168000c1e9900 */
[----:B------:R-:W1:Y:S02]  /*0490*/  SHFL.DOWN PT, R4, R5, 0x8, 0x1f ;  /* 0x09001f0005047f89 */ /* 0x000e6400000e0000 */
[----:B-1----:R-:W-:Y:S01]  /*04a0*/  FADD R6, R5, R4 ;  /* 0x0000000405067221 */ /* 0x002fe20000000000 */
[----:B------:R-:W-:-:S04]  /*04b0*/  LOP3.LUT P0, R4, R3, 0x1f, RZ, 0xc0, !PT ;  /* 0x0000001f03047812 */ /* 0x000fc8000780c0ff */
[----:B------:R-:W1:Y:S09]  /*04c0*/  SHFL.DOWN PT, R7, R6, 0x4, 0x1f ;  /* 0x08801f0006077f89 */ /* 0x000e7200000e0000 */
[----:B------:R-:W2:Y:S01]  /*04d0*/  @!P0 S2R R11, SR_CgaCtaId ;  /* 0x00000000000b8919 */ /* 0x000ea20000008800 */
[----:B------:R-:W-:Y:S01]  /*04e0*/  @!P0 MOV R2, 0x400 ;  /* 0x0000040000028802 */ /* 0x000fe20000000f00 */
[----:B-1----:R-:W-:-:S05]  /*04f0*/  FADD R7, R6, R7 ;  /* 0x0000000706077221 */ /* 0x002fca0000000000 */
[----:B------:R-:W1:Y:S01]  /*0500*/  SHFL.DOWN PT, R10, R7, 0x2, 0x1f ;  /* 0x08401f00070a7f89 */ /* 0x000e6200000e0000 */
[----:B--2---:R-:W-:-:S04]  /*0510*/  @!P0 LEA R2, R11, R2, 0x18 ;  /* 0x000000020b028211 */ /* 0x004fc800078ec0ff */
[----:B------:R-:W-:Y:S01]  /*0520*/  @!P0 LEA.HI R2, R3, R2, RZ, 0x1d ;  /* 0x0000000203028211 */ /* 0x000fe200078fe8ff */
[----:B-1----:R-:W-:-:S05]  /*0530*/  FADD R10, R7, R10 ;  /* 0x0000000a070a7221 */ /* 0x002fca0000000000 */
[----:B------:R-:W1:Y:S02]  /*0540*/  SHFL.DOWN PT, R9, R10, 0x1, 0x1f ;  /* 0x08201f000a097f89 */ /* 0x000e6400000e0000 */
[----:B-1----:R-:W-:-:S05]  /*0550*/  FADD R9, R10, R9 ;  /* 0x000000090a097221 */ /* 0x002fca0000000000 */
[----:B------:R0:W-:Y:S01]  /*0560*/  @!P0 STS [R2], R9 ;  /* 0x0000000902008388 */ /* 0x0001e20000000800 */
[----:B------:R-:W-:Y:S06]  /*0570*/  BAR.SYNC.DEFER_BLOCKING 0x0 ;  /* 0x0000000000007b1d */ /* 0x000fec0000010000 */
[----:B------:R-:W-:Y:S05]  /*0580*/  @P1 EXIT ;  /* 0x000000000000194d */ /* 0x000fea0003800000 */
[----:B------:R-:W1:Y:S02]  /*0590*/  LDCU UR4, c[0x0][0x360] ;  /* 0x00006c00ff0477ac */ /* 0x000e640008000800 */
[----:B-1----:R-:W-:-:S04]  /*05a0*/  UIADD3 UR4, UPT, UPT, UR4, 0x1f, URZ ;  /* 0x0000001f04047890 */ /* 0x002fc8000fffe0ff */
[----:B------:R-:W-:-:S06]  /*05b0*/  USHF.R.U32.HI UR4, URZ, 0x5, UR4 ;  /* 0x00000005ff047899 */ /* 0x000fcc0008011604 */
[----:B------:R-:W-:-:S13]  /*05c0*/  ISETP.GE.U32.AND P0, PT, R4, UR4, PT ;  /* 0x0000000404007c0c */ /* 0x000fda000bf06070 */
[----:B------:R-:W1:Y:S01]  /*05d0*/  @!P0 S2R R5, SR_CgaCtaId ;  /* 0x0000000000058919 */ /* 0x000e620000008800 */
[----:B0-----:R-:W-:-:S04]  /*05e0*/  @!P0 MOV R2, 0x400 ;  /* 0x0000040000028802 */ /* 0x001fc80000000f00 */
[----:B-1----:R-:W-:Y:S01]  /*05f0*/  @!P0 LEA R5, R5, R2, 0x18 ;  /* 0x0000000205058211 */ /* 0x002fe200078ec0ff */
[----:B------:R-:W-:-:S04]  /*0600*/  IMAD.MOV.U32 R2, RZ, RZ, RZ ;  /* 0x000000ffff027224 */ /* 0x000fc800078e00ff */
[----:B------:R-:W-:-:S05]  /*0610*/  @!P0 IMAD R4, R4, 0x4, R5 ;  /* 0x0000000404048824 */ /* 0x000fca00078e0205 */
[----:B------:R-:W0:Y:S01]  /*0620*/  @!P0 LDS R2, [R4] ;  /* 0x0000000004028984 */ /* 0x000e220000000800 */
[----:B------:R-:W-:-:S03]  /*0630*/  ISETP.NE.AND P0, PT, R3, RZ, PT ;  /* 0x000000ff0300720c */ /* 0x000fc60003f05270 */
[----:B0-----:R-:W0:Y:S02]  /*0640*/  SHFL.DOWN PT, R5, R2, 0x10, 0x1f ;  /* 0x0a001f0002057f89 */ /* 0x001e2400000e0000 */
[----:B0-----:R-:W-:-:S05]  /*0650*/  FADD R5, R5, R2 ;  /* 0x0000000205057221 */ /* 0x001fca0000000000 */
[----:B------:R-:W0:Y:S02]  /*0660*/  SHFL.DOWN PT, R6, R5, 0x8, 0x1f ;  /* 0x09001f0005067f89 */ /* 0x000e2400000e0000 */
[----:B0-----:R-:W-:-:S05]  /*0670*/  FADD R6, R5, R6 ;  /* 0x0000000605067221 */ /* 0x001fca0000000000 */
[----:B------:R-:W0:Y:S02]  /*0680*/  SHFL.DOWN PT, R7, R6, 0x4, 0x1f ;  /* 0x08801f0006077f89 */ /* 0x000e2400000e0000 */
[----:B0-----:R-:W-:-:S05]  /*0690*/  FADD R7, R6, R7 ;  /* 0x0000000706077221 */ /* 0x001fca0000000000 */
[----:B------:R-:W0:Y:S02]  /*06a0*/  SHFL.DOWN PT, R10, R7, 0x2, 0x1f ;  /* 0x08401f00070a7f89 */ /* 0x000e2400000e0000 */
[----:B0-----:R-:W-:-:S05]  /*06b0*/  FADD R10, R7, R10 ;  /* 0x0000000a070a7221 */ /* 0x001fca0000000000 */
[----:B------:R0:W1:Y:S01]  /*06c0*/  SHFL.DOWN PT, R3, R10, 0x1, 0x1f ;  /* 0x08201f000a037f89 */ /* 0x00006200000e0000 */
[----:B------:R-:W-:Y:S05]  /*06d0*/  @P0 EXIT ;  /* 0x000000000000094d */ /* 0x000fea0003800000 */
[----:B------:R-:W-:Y:S01]  /*06e0*/  I2FP.F32.U32 R5, R0 ;  /* 0x0000000000057245 */ /* 0x000fe20000201000 */
[----:B-1----:R-:W-:Y:S01]  /*06f0*/  FADD R0, R10, R3 ;  /* 0x000000030a007221 */ /* 0x002fe20000000000 */
[----:B------:R-:W-:Y:S02]  /*0700*/  BSSY.RECONVERGENT B0, `(.L_x_66) ;  /* 0x000000c000007945 */ /* 0x000fe40003800200 */
[----:B------:R-:W1:Y:S08]  /*0710*/  MUFU.RCP R2, R5 ;  /* 0x0000000500027308 */ /* 0x000e700000001000 */
[----:B------:R-:W2:Y:S01]  /*0720*/  FCHK P0, R0, R5 ;  /* 0x0000000500007302 */ /* 0x000ea20000000000 */
[----:B-1----:R-:W-:-:S04]  /*0730*/  FFMA R7, -R5, R2, 1 ;  /* 0x3f80000005077423 */ /* 0x002fc80000000102 */
[----:B------:R-:W-:-:S04]  /*0740*/  FFMA R7, R2, R7, R2 ;  /* 0x0000000702077223 */ /* 0x000fc80000000002 */
[----:B------:R-:W-:-:S04]  /*0750*/  FFMA R2, R0, R7, RZ ;  /* 0x0000000700027223 */ /* 0x000fc800000000ff */
[----:B------:R-:W-:-:S04]  /*0760*/  FFMA R3, -R5, R2, R0 ;  /* 0x0000000205037223 */ /* 0x000fc80000000100 */
[----:B------:R-:W-:Y:S01]  /*0770*/  FFMA R17, R7, R3, R2 ;  /* 0x0000000307117223 */ /* 0x000fe20000000002 */
[----:B--2---:R-:W-:Y:S06]  /*0780*/  @!P0 BRA `(.L_x_67) ;  /* 0x00000000000c8947 */ /* 0x004fec0003800000 */
[----:B------:R-:W-:-:S07]  /*0790*/  MOV R2, 0x7b0 ;  /* 0x000007b000027802 */ /* 0x000fce0000000f00 */
[----:B0----5:R-:W-:Y:S05]  /*07a0*/  CALL.REL.NOINC `($__internal_2_$__cuda_sm3x_div_rn_noftz_f32_slowpath) ;  /* 0x00000008002c7944 */ /* 0x021fea0003c00000 */
[----:B------:R-:W-:-:S07]  /*07b0*/  MOV R17, R0 ;  /* 0x0000000000117202 */ /* 0x000fce0000000f00 */
.L_x_67:
[----:B------:R-:W-:Y:S05]  /*07c0*/  BSYNC.RECONVERGENT B0 ;  /* 0x0000000000007941 */ /* 0x000fea0003800200 */
.L_x_66:
[----:B------:R-:W1:Y:S01]  /*07d0*/  LDCU UR4, c[0x0][0x3b0] ;  /* 0x00007600ff0477ac */ /* 0x000e620008000800 */
[----:B------:R-:W2:Y:S01]  /*07e0*/  LDC.64 R2, c[0x0][0x3c0] ;  /* 0x0000f000ff027b82 */ /* 0x000ea20000000a00 */
[----:B0-----:R-:W-:-:S05]  /*07f0*/  VIADD R10, R8, 0x1 ;  /* 0x00000001080a7836 */ /* 0x001fca0000000000 */
[----:B-1----:R-:W-:Y:S01]  /*0800*/  ISETP.GE.AND P0, PT, R10, UR4, PT ;  /* 0x000000040a007c0c */ /* 0x002fe2000bf06270 */
[----:B------:R-:W-:-:S04]  /*0810*/  IMAD R15, R19, UR4, R8 ;  /* 0x00000004130f7c24 */ /* 0x000fc8000f8e0208 */
[----:B--2---:R-:W-:-:S05]  /*0820*/  IMAD.WIDE R2, R15, 0x4, R2 ;  /* 0x000000040f027825 */ /* 0x004fca00078e0202 */
[----:B------:R0:W-:Y:S03]  /*0830*/  STG.E desc[UR6][R2.64], R17 ;  /* 0x0000001102007986 */ /* 0x0001e6000c101906 */
[----:B------:R-:W-:Y:S05]  /*0840*/  @P0 EXIT ;  /* 0x000000000000094d */ /* 0x000fea0003800000 */
[----:B------:R-:W0:Y:S01]  /*0850*/  LDC R11, c[0x0][0x3b0] ;  /* 0x0000ec00ff0b7b82 */ /* 0x000e220000000800 */
[----:B------:R-:W-:Y:S01]  /*0860*/  LOP3.LUT R0, RZ, R8, RZ, 0x33, !PT ;  /* 0x00000008ff007212 */ /* 0x000fe200078e33ff */
[----:B------:R-:W-:-:S04]  /*0870*/  IMAD.MOV.U32 R13, RZ, RZ, R8 ;  /* 0x000000ffff0d7224 */ /* 0x000fc800078e0008 */
[----:B------:R-:W-:-:S05]  /*0880*/  VIADD R0, R0, UR4 ;  /* 0x0000000400007c36 */ /* 0x000fca0008000000 */
[----:B------:R-:W-:Y:S02]  /*0890*/  LOP3.LUT P1, R0, R0, 0x3, RZ, 0xc0, !PT ;  /* 0x0000000300007812 */ /* 0x000fe4000782c0ff */
[----:B0-----:R-:W-:-:S04]  /*08a0*/  IADD3 R2, PT, PT, -R8, -0x2, R11 ;  /* 0xfffffffe08027810 */ /* 0x001fc80007ffe10b */
[----:B------:R-:W-:-:S07]  /*08b0*/  ISETP.GE.U32.AND P0, PT, R2, 0x3, PT ;  /* 0x000000030200780c */ /* 0x000fce0003f06070 */
[----:B------:R-:W-:Y:S06]  /*08c0*/  @!P1 BRA `(.L_x_68) ;  /* 0x0000000000909947 */ /* 0x000fec0003800000 */
[----:B------:R-:W0:Y:S01]  /*08d0*/  LDC.64 R2, c[0x0][0x3c0] ;  /* 0x0000f000ff027b82 */ /* 0x000e220000000a00 */
[----:B------:R-:W1:Y:S01]  /*08e0*/  LDCU UR4, c[0x0][0x3b4] ;  /* 0x00007680ff0477ac */ /* 0x000e620008000800 */
[----:B------:R-:W-:Y:S01]  /*08f0*/  IADD3 R15, PT, PT, R15, 0x1, RZ ;  /* 0x000000010f0f7810 */ /* 0x000fe20007ffe0ff */
[----:B------:R-:W-:Y:S02]  /*0900*/  IMAD.MOV R0, RZ, RZ, -R0 ;  /* 0x000000ffff007224 */ /* 0x000fe400078e0a00 */
[----:B------:R-:W-:-:S03]  /*0910*/  IMAD.MOV.U32 R23, RZ, RZ, R8 ;  /* 0x000000ffff177224 */ /* 0x000fc600078e0008 */
[----:B------:R-:W2:Y:S08]  /*0920*/  LDC.64 R4, c[0x0][0x380] ;  /* 0x0000e000ff047b82 */ /* 0x000eb00000000a00 */
[----:B------:R-:W3:Y:S01]  /*0930*/  LDC.64 R6, c[0x0][0x388] ;  /* 0x0000e200ff067b82 */ /* 0x000ee20000000a00 */
[----:B-1----:R-:W-:-:S07]  /*0940*/  VIADD R18, R8, -UR4 ;  /* 0x8000000408127c36 */ /* 0x002fce0008000000 */
.L_x_69:
[----:B------:R-:W-:Y:S01]  /*0950*/  IADD3 R18, PT, PT, R18, 0x1, RZ ;  /* 0x0000000112127810 */ /* 0x000fe20007ffe0ff */
[----:B---3--:R-:W-:-:S03]  /*0960*/  IMAD.WIDE R8, R10, 0x4, R6 ;  /* 0x000000040a087825 */ /* 0x008fc600078e0206 */
[----:B------:R-:W-:Y:S01]  /*0970*/  ISETP.NE.AND P2, PT, R18, RZ, PT ;  /* 0x000000ff1200720c */ /* 0x000fe20003f45270 */
[----:B--2---:R-:W-:Y:S02]  /*0980*/  IMAD.WIDE R12, R10, 0x4, R4 ;  /* 0x000000040a0c7825 */ /* 0x004fe400078e0204 */
[----:B------:R-:W2:Y:S04]  /*0990*/  LDG.E.CONSTANT R8, desc[UR6][R8.64] ;  /* 0x0000000608087981 */ /* 0x000ea8000c1e9900 */
[----:B------:R-:W2:Y:S06]  /*09a0*/  LDG.E.CONSTANT R13, desc[UR6][R12.64] ;  /* 0x000000060c0d7981 */ /* 0x000eac000c1e9900 */
[----:B------:R-:W1:Y:S02]  /*09b0*/  @P2 LDC.64 R20, c[0x0][0x390] ;  /* 0x0000e400ff142b82 */ /* 0x000e640000000a00 */
[----:B-1----:R-:W-:-:S06]  /*09c0*/  @P2 IMAD.WIDE R20, R23, 0x4, R20 ;  /* 0x0000000417142825 */ /* 0x002fcc00078e0214 */
[----:B------:R-:W3:Y:S01]  /*09d0*/  @P2 LDG.E.CONSTANT R20, desc[UR6][R20.64] ;  /* 0x0000000614142981 */ /* 0x000ee2000c1e9900 */
[----:B------:R-:W-:Y:S02]  /*09e0*/  VIADD R0, R0, 0x1 ;  /* 0x0000000100007836 */ /* 0x000fe40000000000 */
[----:B------:R-:W-:Y:S02]  /*09f0*/  VIADD R23, R23, 0x1 ;  /* 0x0000000117177836 */ /* 0x000fe40000000000 */
[C---:B--2---:R-:W-:Y:S01]  /*0a00*/  FADD R14, R13.reuse, -R8 ;  /* 0x800000080d0e7221 */ /* 0x044fe20000000000 */
[--C-:B---3--:R-:W-:Y:S01]  /*0a10*/  @P2 FADD R25, R13, -R20.reuse ;  /* 0x800000140d192221 */ /* 0x108fe20000000000 */
[----:B------:R-:W-:-:S04]  /*0a20*/  @P2 FADD R22, R8, -R20 ;  /* 0x8000001408162221 */ /* 0x000fc80000000000 */
[----:B------:R-:W-:-:S04]  /*0a30*/  @P2 FSETP.GT.AND P1, PT, |R25|, R14, PT ;  /* 0x0000000e1900220b */ /* 0x000fc80003f24200 */
[----:B------:R-:W-:-:S04]  /*0a40*/  @P2 FSEL R25, |R25|, R14, P1 ;  /* 0x0000000e19192208 */ /* 0x000fc80000800200 */
[----:B------:R-:W-:-:S04]  /*0a50*/  @P2 FSETP.GT.AND P1, PT, |R22|, R25, PT ;  /* 0x000000191600220b */ /* 0x000fc80003f24200 */
[----:B------:R-:W-:Y:S01]  /*0a60*/  @P2 FSEL R22, |R22|, R25, P1 ;  /* 0x0000001916162208 */ /* 0x000fe20000800200 */
[----:B------:R-:W-:-:S04]  /*0a70*/  @!P2 IMAD.MOV.U32 R22, RZ, RZ, R14 ;  /* 0x000000ffff16a224 */ /* 0x000fc800078e000e */
[----:B------:R-:W-:Y:S01]  /*0a80*/  FADD R22, R22, -R17 ;  /* 0x8000001116167221 */ /* 0x000fe20000000000 */
[----:B0-----:R-:W-:-:S04]  /*0a90*/  IMAD.WIDE R8, R15, 0x4, R2 ;  /* 0x000000040f087825 */ /* 0x001fc800078e0202 */
[----:B-----5:R-:W-:-:S05]  /*0aa0*/  FFMA R17, R16, R22, R17 ;  /* 0x0000001610117223 */ /* 0x020fca0000000011 */
[----:B------:R1:W-:Y:S01]  /*0ab0*/  STG.E desc[UR6][R8.64], R17 ;  /* 0x0000001108007986 */ /* 0x0003e2000c101906 */
[----:B------:R-:W-:Y:S01]  /*0ac0*/  ISETP.NE.AND P1, PT, R0, RZ, PT ;  /* 0x000000ff0000720c */ /* 0x000fe20003f25270 */
[----:B------:R-:W-:Y:S01]  /*0ad0*/  IMAD.MOV.U32 R13, RZ, RZ, R10 ;  /* 0x000000ffff0d7224 */ /* 0x000fe200078e000a */
[----:B------:R-:W-:-:S03]  /*0ae0*/  IADD3 R15, PT, PT, R15, 0x1, RZ ;  /* 0x000000010f0f7810 */ /* 0x000fc60007ffe0ff */
[----:B------:R-:W-:-:S08]  /*0af0*/  VIADD R10, R13, 0x1 ;  /* 0x000000010d0a7836 */ /* 0x000fd00000000000 */
[----:B-1----:R-:W-:Y:S05]  /*0b00*/  @P1 BRA `(.L_x_69) ;  /* 0xfffffffc00901947 */ /* 0x002fea000383ffff */
.L_x_68:
[----:B------:R-:W-:Y:S05]  /*0b10*/  @!P0 EXIT ;  /* 0x000000000000894d */ /* 0x000fea0003800000 */
[----:B------:R-:W0:Y:S01]  /*0b20*/  LDC R15, c[0x0][0x3b4] ;  /* 0x0000ed00ff0f7b82 */ /* 0x000e220000000800 */
[----:B------:R-:W-:Y:S01]  /*0b30*/  LOP3.LUT R0, RZ, R10, RZ, 0x33, !PT ;  /* 0x0000000aff007212 */ /* 0x000fe200078e33ff */
[-C--:B------:R-:W-:Y:S01]  /*0b40*/  IMAD R19, R19, R11.reuse, R10 ;  /* 0x0000000b13137224 */ /* 0x080fe200078e020a */
[C---:B------:R-:W-:Y:S01]  /*0b50*/  IADD3 R18, PT, PT, R10.reuse, -R11, RZ ;  /* 0x8000000b0a127210 */ /* 0x040fe20007ffe0ff */
[----:B------:R-:W-:-:S04]  /*0b60*/  VIADD R20, R10, 0x1 ;  /* 0x000000010a147836 */ /* 0x000fc80000000000 */
[----:B------:R-:W1:Y:S08]  /*0b70*/  LDC.64 R2, c[0x0][0x3c0] ;  /* 0x0000f000ff027b82 */ /* 0x000e700000000a00 */
[----:B------:R-:W2:Y:S08]  /*0b80*/  LDC.64 R4, c[0x0][0x380] ;  /* 0x0000e000ff047b82 */ /* 0x000eb00000000a00 */
[----:B------:R-:W3:Y:S01]  /*0b90*/  LDC.64 R6, c[0x0][0x388] ;  /* 0x0000e200ff067b82 */ /* 0x000ee20000000a00 */
[----:B0-----:R-:W-:-:S07]  /*0ba0*/  IMAD.IADD R0, R0, 0x1, R15 ;  /* 0x0000000100007824 */ /* 0x001fce00078e020f */
[----:B------:R-:W0:Y:S02]  /*0bb0*/  LDC.64 R8, c[0x0][0x390] ;  /* 0x0000e400ff087b82 */ /* 0x000e240000000a00 */
.L_x_70:
[----:B------:R-:W-:Y:S01]  /*0bc0*/  ISETP.NE.AND P2, PT, R0, -0x1, PT ;  /* 0xffffffff0000780c */ /* 0x000fe20003f45270 */
[----:B------:R-:W-:-:S04]  /*0bd0*/  VIADD R15, R20, 0xffffffff ;  /* 0xffffffff140f7836 */ /* 0x000fc80000000000 */
[----:B---3--:R-:W-:-:S05]  /*0be0*/  IMAD.WIDE R10, R15, 0x4, R6 ;  /* 0x000000040f0a7825 */ /* 0x008fca00078e0206 */
[----:B------:R-:W3:Y:S03]  /*0bf0*/  LDG.E.CONSTANT R28, desc[UR6][R10.64] ;  /* 0x000000060a1c7981 */ /* 0x000ee6000c1e9900 */
[----:B0-----:R-:W-:Y:S01]  /*0c00*/  @P2 IMAD.WIDE R26, R13, 0x4, R8 ;  /* 0x000000040d1a2825 */ /* 0x001fe200078e0208 */
[----:B------:R-:W-:Y:S01]  /*0c10*/  ISETP.NE.AND P0, PT, R0, RZ, PT ;  /* 0x000000ff0000720c */ /* 0x000fe20003f05270 */
[----:B------:R-:W4:Y:S02]  /*0c20*/  LDG.E.CONSTANT R25, desc[UR6][R10.64+0x4] ;  /* 0x000004060a197981 */ /* 0x000f24000c1e9900 */
[C---:B--2---:R-:W-:Y:S02]  /*0c30*/  IMAD.WIDE R12, R15.reuse, 0x4, R4 ;  /* 0x000000040f0c7825 */ /* 0x044fe400078e0204 */
[----:B------:R-:W2:Y:S04]  /*0c40*/  @P2 LDG.E.CONSTANT R26, desc[UR6][R26.64] ;  /* 0x000000061a1a2981 */ /* 0x000ea8000c1e9900 */
[----:B------:R-:W2:Y:S01]  /*0c50*/  LDG.E.CONSTANT R23, desc[UR6][R12.64] ;  /* 0x000000060c177981 */ /* 0x000ea2000c1e9900 */
[----:B------:R-:W-:-:S03]  /*0c60*/  IMAD.WIDE R14, R15, 0x4, R8 ;  /* 0x000000040f0e7825 */ /* 0x000fc600078e0208 */
[----:B------:R-:W4:Y:S04]  /*0c70*/  LDG.E.CONSTANT R24, desc[UR6][R12.64+0x4] ;  /* 0x000004060c187981 */ /* 0x000f28000c1e9900 */
[----:B------:R-:W4:Y:S04]  /*0c80*/  LDG.E.CONSTANT R27, desc[UR6][R12.64+0xc] ;  /* 0x00000c060c1b7981 */ /* 0x000f28000c1e9900 */
[----:B------:R-:W4:Y:S01]  /*0c90*/  LDG.E.CONSTANT R29, desc[UR6][R10.64+0xc] ;  /* 0x00000c060a1d7981 */ /* 0x000f22000c1e9900 */
[C---:B--2---:R-:W-:Y:S01]  /*0ca0*/  @P2 FADD R21, R23.reuse, -R26 ;  /* 0x8000001a17152221 */ /* 0x044fe20000000000 */
[----:B---3--:R-:W-:Y:S01]  /*0cb0*/  FADD R22, R23, -R28 ;  /* 0x8000001c17167221 */ /* 0x008fe20000000000 */
[----:B------:R-:W-:-:S04]  /*0cc0*/  @P2 FADD R28, R28, -R26 ;  /* 0x8000001a1c1c2221 */ /* 0x000fc80000000000 */
[----:B------:R-:W-:-:S04]  /*0cd0*/  @P2 FSETP.GT.AND P1, PT, |R21|, R22, PT ;  /* 0x000000161500220b */ /* 0x000fc80003f24200 */
[----:B------:R-:W-:Y:S02]  /*0ce0*/  @P2 FSEL R23, |R21|, R22, P1 ;  /* 0x0000001615172208 */ /* 0x000fe40000800200 */
[----:B------:R-:W2:Y:S01]  /*0cf0*/  @P0 LDG.E.CONSTANT R21, desc[UR6][R14.64] ;  /* 0x000000060e150981 */ /* 0x000ea2000c1e9900 */
[----:B------:R-:W-:Y:S02]  /*0d00*/  ISETP.NE.AND P1, PT, R0, 0x1, PT ;  /* 0x000000010000780c */ /* 0x000fe40003f25270 */
[----:B------:R-:W-:-:S04]  /*0d10*/  @P2 FSETP.GT.AND P3, PT, |R28|, R23, PT ;  /* 0x000000171c00220b */ /* 0x000fc80003f64200 */
[----:B------:R-:W-:Y:S02]  /*0d20*/  @P2 FSEL R22, |R28|, R23, P3 ;  /* 0x000000171c162208 */ /* 0x000fe40001800200 */
[----:B------:R-:W-:Y:S01]  /*0d30*/  ISETP.NE.AND P2, PT, R0, 0x2, PT ;  /* 0x000000020000780c */ /* 0x000fe20003f45270 */
[----:B------:R-:W3:Y:S04]  /*0d40*/  LDG.E.CONSTANT R23, desc[UR6][R12.64+0x8] ;  /* 0x000008060c177981 */ /* 0x000ee8000c1e9900 */
[----:B------:R4:W3:Y:S04]  /*0d50*/  LDG.E.CONSTANT R28, desc[UR6][R10.64+0x8] ;  /* 0x000008060a1c7981 */ /* 0x0008e8000c1e9900 */
[----:B------:R-:W3:Y:S04]  /*0d60*/  @P1 LDG.E.CONSTANT R26, desc[UR6][R14.64+0x4] ;  /* 0x000004060e1a1981 */ /* 0x000ee8000c1e9900 */
[----:B------:R0:W3:Y:S01]  /*0d70*/  @P2 LDG.E.CONSTANT R14, desc[UR6][R14.64+0x8] ;  /* 0x000008060e0e2981 */ /* 0x0000e2000c1e9900 */
[----:B----4-:R-:W-:Y:S01]  /*0d80*/  FADD R10, R24, -R25 ;  /* 0x80000019180a7221 */ /* 0x010fe20000000000 */
[----:B------:R-:W-:Y:S01]  /*0d90*/  FADD R11, R27, -R29 ;  /* 0x8000001d1b0b7221 */ /* 0x000fe20000000000 */
[----:B0-----:R-:W-:-:S04]  /*0da0*/  FADD R15, R22, -R17 ;  /* 0x80000011160f7221 */ /* 0x001fc80000000000 */
[----:B-----5:R-:W-:Y:S01]  /*0db0*/  FFMA R15, R16, R15, R17 ;  /* 0x0000000f100f7223 */ /* 0x020fe20000000011 */
[----:B------:R-:W-:Y:S02]  /*0dc0*/  VIADD R18, R18, 0x4 ;  /* 0x0000000412127836 */ /* 0x000fe40000000000 */
[----:B------:R-:W-:Y:S02]  /*0dd0*/  VIADD R0, R0, 0xfffffffc ;  /* 0xfffffffc00007836 */ /* 0x000fe40000000000 */
[--C-:B--2---:R-:W-:Y:S01]  /*0de0*/  @P0 FADD R24, R24, -R21.reuse ;  /* 0x8000001518180221 */ /* 0x104fe20000000000 */
[----:B------:R-:W-:-:S04]  /*0df0*/  @P0 FADD R21, R25, -R21 ;  /* 0x8000001519150221 */ /* 0x000fc80000000000 */
[----:B------:R-:W-:-:S04]  /*0e00*/  @P0 FSETP.GT.AND P3, PT, |R24|, R10, PT ;  /* 0x0000000a1800020b */ /* 0x000fc80003f64200 */
[----:B------:R-:W-:-:S04]  /*0e10*/  @P0 FSEL R24, |R24|, R10, P3 ;  /* 0x0000000a18180208 */ /* 0x000fc80001800200 */
[-C--:B------:R-:W-:Y:S01]  /*0e20*/  @P0 FSETP.GT.AND P3, PT, |R21|, R24.reuse, PT ;  /* 0x000000181500020b */ /* 0x080fe20003f64200 */
[C---:B---3--:R-:W-:Y:S01]  /*0e30*/  FADD R12, R23.reuse, -R28 ;  /* 0x8000001c170c7221 */ /* 0x048fe20000000000 */
[--C-:B------:R-:W-:Y:S02]  /*0e40*/  @P1 FADD R23, R23, -R26.reuse ;  /* 0x8000001a17171221 */ /* 0x100fe40000000000 */
[----:B------:R-:W-:Y:S01]  /*0e50*/  @P0 FSEL R13, |R21|, R24, P3 ;  /* 0x00000018150d0208 */ /* 0x000fe20001800200 */
[----:B------:R-:W-:Y:S02]  /*0e60*/  @P1 FADD R26, R28, -R26 ;  /* 0x8000001a1c1a1221 */ /* 0x000fe40000000000 */
[----:B------:R-:W-:Y:S01]  /*0e70*/  @P1 FSETP.GT.AND P3, PT, |R23|, R12, PT ;  /* 0x0000000c1700120b */ /* 0x000fe20003f64200 */
[----:B------:R-:W-:-:S03]  /*0e80*/  @!P0 IMAD.MOV.U32 R13, RZ, RZ, R10 ;  /* 0x000000ffff0d8224 */ /* 0x000fc600078e000a */
[----:B------:R-:W-:Y:S01]  /*0e90*/  @P1 FSEL R23, |R23|, R12, P3 ;  /* 0x0000000c17171208 */ /* 0x000fe20001800200 */
[--C-:B------:R-:W-:Y:S01]  /*0ea0*/  @P2 FADD R24, R27, -R14.reuse ;  /* 0x8000000e1b182221 */ /* 0x100fe20000000000 */
[----:B------:R-:W-:Y:S02]  /*0eb0*/  FADD R13, -R15, R13 ;  /* 0x0000000d0f0d7221 */ /* 0x000fe40000000100 */
[----:B------:R-:W-:Y:S02]  /*0ec0*/  @P1 FSETP.GT.AND P0, PT, |R26|, R23, PT ;  /* 0x000000171a00120b */ /* 0x000fe40003f04200 */
[----:B------:R-:W-:Y:S01]  /*0ed0*/  @P2 FSETP.GT.AND P3, PT, |R24|, R11, PT ;  /* 0x0000000b1800220b */ /* 0x000fe20003f64200 */
[----:B------:R-:W-:Y:S01]  /*0ee0*/  @P2 FADD R29, R29, -R14 ;  /* 0x8000000e1d1d2221 */ /* 0x000fe20000000000 */
[----:B------:R-:W-:Y:S01]  /*0ef0*/  @P1 FSEL R23, |R26|, R23, P0 ;  /* 0x000000171a171208 */ /* 0x000fe20000000200 */
[----:B------:R-:W-:Y:S01]  /*0f00*/  FFMA R21, R16, R13, R15 ;  /* 0x0000000d10157223 */ /* 0x000fe2000000000f */
[----:B------:R-:W-:-:S02]  /*0f10*/  @P2 FSEL R24, |R24|, R11, P3 ;  /* 0x0000000b18182208 */ /* 0x000fc40001800200 */
[----:B------:R-:W-:Y:S02]  /*0f20*/  @!P1 MOV R23, R12 ;  /* 0x0000000c00179202 */ /* 0x000fe40000000f00 */
[----:B------:R-:W-:-:S03]  /*0f30*/  @P2 FSETP.GT.AND P0, PT, |R29|, R24, PT ;  /* 0x000000181d00220b */ /* 0x000fc60003f04200 */
[----:B------:R-:W-:Y:S01]  /*0f40*/  FADD R23, -R21, R23 ;  /* 0x0000001715177221 */ /* 0x000fe20000000100 */
[----:B------:R-:W-:Y:S01]  /*0f50*/  @P2 FSEL R24, |R29|, R24, P0 ;  /* 0x000000181d182208 */ /* 0x000fe20000000200 */
[----:B------:R-:W-:Y:S02]  /*0f60*/  @!P2 IMAD.MOV.U32 R24, RZ, RZ, R11 ;  /* 0x000000ffff18a224 */ /* 0x000fe400078e000b */
[----:B------:R-:W-:-:S04]  /*0f70*/  FFMA R23, R16, R23, R21 ;  /* 0x0000001710177223 */ /* 0x000fc80000000015 */
[----:B------:R-:W-:Y:S01]  /*0f80*/  FADD R17, -R23, R24 ;  /* 0x0000001817117221 */ /* 0x000fe20000000100 */
[----:B-1----:R-:W-:-:S04]  /*0f90*/  IMAD.WIDE R10, R19, 0x4, R2 ;  /* 0x00000004130a7825 */ /* 0x002fc800078e0202 */
[----:B------:R-:W-:Y:S01]  /*0fa0*/  FFMA R17, R16, R17, R23 ;  /* 0x0000001110117223 */ /* 0x000fe20000000017 */
[----:B------:R4:W-:Y:S04]  /*0fb0*/  STG.E desc[UR6][R10.64], R15 ;  /* 0x0000000f0a007986 */ /* 0x0009e8000c101906 */
[----:B------:R4:W-:Y:S04]  /*0fc0*/  STG.E desc[UR6][R10.64+0x4], R21 ;  /* 0x000004150a007986 */ /* 0x0009e8000c101906 */
[----:B------:R4:W-:Y:S04]  /*0fd0*/  STG.E desc[UR6][R10.64+0x8], R23 ;  /* 0x000008170a007986 */ /* 0x0009e8000c101906 */
[----:B------:R4:W-:Y:S01]  /*0fe0*/  STG.E desc[UR6][R10.64+0xc], R17 ;  /* 0x00000c110a007986 */ /* 0x0009e2000c101906 */
[----:B------:R-:W-:-:S02]  /*0ff0*/  ISETP.NE.AND P0, PT, R18, RZ, PT ;  /* 0x000000ff1200720c */ /* 0x000fc40003f05270 */
[C---:B------:R-:W-:Y:S01]  /*1000*/  IADD3 R12, PT, PT, R20.reuse, 0x4, RZ ;  /* 0x00000004140c7810 */ /* 0x040fe20007ffe0ff */
[----:B------:R-:W-:Y:S01]  /*1010*/  VIADD R19, R19, 0x4 ;  /* 0x0000000413137836 */ /* 0x000fe20000000000 */
[----:B------:R-:W-:-:S03]  /*1020*/  IADD3 R13, PT, PT, R20, 0x2, RZ ;  /* 0x00000002140d7810 */ /* 0x000fc60007ffe0ff */
[----:B------:R-:W-:-:S06]  /*1030*/  IMAD.MOV.U32 R20, RZ, RZ, R12 ;  /* 0x000000ffff147224 */ /* 0x000fcc00078e000c */
[----:B----4-:R-:W-:Y:S05]  /*1040*/  @P0 BRA `(.L_x_70) ;  /* 0xfffffff800dc0947 */ /* 0x010fea000383ffff */
[----:B------:R-:W-:Y:S05]  /*1050*/  EXIT ;  /* 0x000000000000794d */ /* 0x000fea0003800000 */
        .weak           $__internal_2_$__cuda_sm3x_div_rn_noftz_f32_slowpath
        .type           $__internal_2_$__cuda_sm3x_div_rn_noftz_f32_slowpath,@function
        .size           $__internal_2_$__cuda_sm3x_div_rn_noftz_f32_slowpath,(.L_x_85 - $__internal_2_$__cuda_sm3x_div_rn_noftz_f32_slowpath)
$__internal_2_$__cuda_sm3x_div_rn_noftz_f32_slowpath:
[----:B------:R-:W-:Y:S01]  /*1060*/  SHF.R.U32.HI R4, RZ, 0x17, R5 ;  /* 0x00000017ff047819 */ /* 0x000fe20000011605 */
[----:B------:R-:W-:Y:S01]  /*1070*/  BSSY.RECONVERGENT B1, `(.L_x_71) ;  /* 0x0000064000017945 */ /* 0x000fe20003800200 */
[--C-:B------:R-:W-:Y:S01]  /*1080*/  SHF.R.U32.HI R3, RZ, 0x17, R0.reuse ;  /* 0x00000017ff037819 */ /* 0x100fe20000011600 */
[----:B------:R-:W-:Y:S01]  /*1090*/  IMAD.MOV.U32 R7, RZ, RZ, R0 ;  /* 0x000000ffff077224 */ /* 0x000fe200078e0000 */
[----:B------:R-:W-:Y:S02]  /*10a0*/  LOP3.LUT R6, R4, 0xff, RZ, 0xc0, !PT ;  /* 0x000000ff04067812 */ /* 0x000fe400078ec0ff */
[----:B------:R-:W-:-:S03]  /*10b0*/  LOP3.LUT R10, R3, 0xff, RZ, 0xc0, !PT ;  /* 0x000000ff030a7812 */ /* 0x000fc600078ec0ff */
[----:B------:R-:W-:Y:S01]  /*10c0*/  VIADD R9, R6, 0xffffffff ;  /* 0xffffffff06097836 */ /* 0x000fe20000000000 */
[----:B------:R-:W-:-:S04]  /*10d0*/  IADD3 R11, PT, PT, R10, -0x1, RZ ;  /* 0xffffffff0a0b7810 */ /* 0x000fc80007ffe0ff */
[----:B------:R-:W-:-:S04]  /*10e0*/  ISETP.GT.U32.AND P0, PT, R9, 0xfd, PT ;  /* 0x000000fd0900780c */ /* 0x000fc80003f04070 */
[----:B------:R-:W-:-:S13]  /*10f0*/  ISETP.GT.U32.OR P0, PT, R11, 0xfd, P0 ;  /* 0x000000fd0b00780c */ /* 0x000fda0000704470 */
[----:B------:R-:W-:Y:S01]  /*1100*/  @!P0 IMAD.MOV.U32 R4, RZ, RZ, RZ ;  /* 0x000000ffff048224 */ /* 0x000fe200078e00ff */
[----:B------:R-:W-:Y:S06]  /*1110*/  @!P0 BRA `(.L_x_72) ;  /* 0x0000000000608947 */ /* 0x000fec0003800000 */
[----:B------:R-:W-:Y:S02]  /*1120*/  FSETP.GTU.FTZ.AND P0, PT, |R0|, +INF , PT ;  /* 0x7f8000000000780b */ /* 0x000fe40003f1c200 */
[----:B------:R-:W-:Y:S02]  /*1130*/  FSETP.GTU.FTZ.AND P1, PT, |R5|, +INF , PT ;  /* 0x7f8000000500780b */ /* 0x000fe40003f3c200 */
[----:B------:R-:W-:Y:S02]  /*1140*/  MOV R3, R5 ;  /* 0x0000000500037202 */ /* 0x000fe40000000f00 */
        /* <DEDUP_REMOVED lines=16> */
[----:B------:R-:W-:Y:S02]  /*1250*/  @P0 IMAD.MOV.U32 R4, RZ, RZ, RZ ;  /* 0x000000ffff040224 */ /* 0x000fe400078e00ff */
[----:B------:R-:W-:Y:S01]  /*1260*/  @!P0 FFMA R7, R0, 1.84467440737095516160e+19, RZ ;  /* 0x5f80000000078823 */ /* 0x000fe200000000ff */
[----:B------:R-:W-:Y:S02]  /*1270*/  @!P0 IMAD.MOV.U32 R4, RZ, RZ, -0x40 ;  /* 0xffffffc0ff048424 */ /* 0x000fe400078e00ff */
[----:B------:R-:W-:-:S03]  /*1280*/  @!P1 FFMA R5, R3, 1.84467440737095516160e+19, RZ ;  /* 0x5f80000003059823 */ /* 0x000fc600000000ff */
[----:B------:R-:W-:-:S07]  /*1290*/  @!P1 IADD3 R4, PT, PT, R4, 0x40, RZ ;  /* 0x0000004004049810 */ /* 0x000fce0007ffe0ff */
.L_x_72:
[----:B------:R-:W-:Y:S01]  /*12a0*/  LEA R0, R6, 0xc0800000, 0x17 ;  /* 0xc080000006007811 */ /* 0x000fe200078eb8ff */
[----:B------:R-:W-:Y:S01]  /*12b0*/  VIADD R3, R10, 0xffffff81 ;  /* 0xffffff810a037836 */ /* 0x000fe20000000000 */
[----:B------:R-:W-:Y:S03]  /*12c0*/  BSSY.RECONVERGENT B2, `(.L_x_77) ;  /* 0x0000035000027945 */ /* 0x000fe60003800200 */
[----:B------:R-:W-:Y:S02]  /*12d0*/  IMAD.IADD R5, R5, 0x1, -R0 ;  /* 0x0000000105057824 */ /* 0x000fe400078e0a00 */
[----:B------:R-:W-:Y:S02]  /*12e0*/  IMAD R0, R3, -0x800000, R7 ;  /* 0xff80000003007824 */ /* 0x000fe400078e0207 */
[----:B------:R0:W1:Y:S01]  /*12f0*/  MUFU.RCP R9, R5 ;  /* 0x0000000500097308 */ /* 0x0000620000001000 */
[----:B------:R-:W-:Y:S01]  /*1300*/  FADD.FTZ R11, -R5, -RZ ;  /* 0x800000ff050b7221 */ /* 0x000fe20000010100 */
[----:B0-----:R-:W-:-:S04]  /*1310*/  IADD3 R5, PT, PT, R3, 0x7f, -R6 ;  /* 0x0000007f03057810 */ /* 0x001fc80007ffe806 */
[----:B------:R-:W-:Y:S01]  /*1320*/  IADD3 R5, PT, PT, R5, R4, RZ ;  /* 0x0000000405057210 */ /* 0x000fe20007ffe0ff */
[----:B-1----:R-:W-:-:S04]  /*1330*/  FFMA R10, R9, R11, 1 ;  /* 0x3f800000090a7423 */ /* 0x002fc8000000000b */
[----:B------:R-:W-:-:S04]  /*1340*/  FFMA R12, R9, R10, R9 ;  /* 0x0000000a090c7223 */ /* 0x000fc80000000009 */
[----:B------:R-:W-:-:S04]  /*1350*/  FFMA R7, R0, R12, RZ ;  /* 0x0000000c00077223 */ /* 0x000fc800000000ff */
[----:B------:R-:W-:-:S04]  /*1360*/  FFMA R10, R11, R7, R0 ;  /* 0x000000070b0a7223 */ /* 0x000fc80000000000 */
[----:B------:R-:W-:-:S04]  /*1370*/  FFMA R7, R12, R10, R7 ;  /* 0x0000000a0c077223 */ /* 0x000fc80000000007 */
[----:B------:R-:W-:-:S04]  /*1380*/  FFMA R10, R11, R7, R0 ;  /* 0x000000070b0a7223 */ /* 0x000fc80000000000 */
[----:B------:R-:W-:-:S05]  /*1390*/  FFMA R0, R12, R10, R7 ;  /* 0x0000000a0c007223 */ /* 0x000fca0000000007 */
[----:B------:R-:W-:-:S04]  /*13a0*/  SHF.R.U32.HI R3, RZ, 0x17, R0 ;  /* 0x00000017ff037819 */ /* 0x000fc80000011600 */
[----:B------:R-:W-:-:S05]  /*13b0*/  LOP3.LUT R3, R3, 0xff, RZ, 0xc0, !PT ;  /* 0x000000ff03037812 */ /* 0x000fca00078ec0ff */
[----:B------:R-:W-:-:S04]  /*13c0*/  IMAD.IADD R9, R3, 0x1, R5 ;  /* 0x0000000103097824 */ /* 0x000fc800078e0205 */
        /* <DEDUP_REMOVED lines=11> */
[C---:B------:R-:W-:Y:S01]  /*1480*/  IADD3 R6, PT, PT, R9.reuse, 0x20, RZ ;  /* 0x0000002009067810 */ /* 0x040fe20007ffe0ff */
[CCC-:B------:R-:W-:Y:S01]  /*1490*/  FFMA.RM R4, R12.reuse, R10.reuse, R7.reuse ;  /* 0x0000000a0c047223 */ /* 0x1c0fe20000004007 */
[----:B------:R-:W-:Y:S02]  /*14a0*/  ISETP.NE.AND P2, PT, R9, RZ, PT ;  /* 0x000000ff0900720c */ /* 0x000fe40003f45270 */
[----:B------:R-:W-:Y:S01]  /*14b0*/  LOP3.LUT R5, R3, 0x7fffff, RZ, 0xc0, !PT ;  /* 0x007fffff03057812 */ /* 0x000fe200078ec0ff */
[----:B------:R-:W-:Y:S01]  /*14c0*/  FFMA.RP R3, R12, R10, R7 ;  /* 0x0000000a0c037223 */ /* 0x000fe20000008007 */
[----:B------:R-:W-:Y:S01]  /*14d0*/  IMAD.MOV R7, RZ, RZ, -R9 ;  /* 0x000000ffff077224 */ /* 0x000fe200078e0a09 */
[----:B------:R-:W-:Y:S02]  /*14e0*/  ISETP.NE.AND P1, PT, R9, RZ, PT ;  /* 0x000000ff0900720c */ /* 0x000fe40003f25270 */
[----:B------:R-:W-:-:S02]  /*14f0*/  LOP3.LUT R5, R5, 0x800000, RZ, 0xfc, !PT ;  /* 0x0080000005057812 */ /* 0x000fc400078efcff */
[----:B------:R-:W-:Y:S02]  /*1500*/  FSETP.NEU.FTZ.AND P0, PT, R3, R4, PT ;  /* 0x000000040300720b */ /* 0x000fe40003f1d000 */
[----:B------:R-:W-:Y:S02]  /*1510*/  SHF.L.U32 R6, R5, R6, RZ ;  /* 0x0000000605067219 */ /* 0x000fe400000006ff */
[----:B------:R-:W-:Y:S02]  /*1520*/  SEL R4, R7, RZ, P2 ;  /* 0x000000ff07047207 */ /* 0x000fe40001000000 */
[----:B------:R-:W-:Y:S02]  /*1530*/  ISETP.NE.AND P1, PT, R6, RZ, P1 ;  /* 0x000000ff0600720c */ /* 0x000fe40000f25270 */
[----:B------:R-:W-:Y:S02]  /*1540*/  SHF.R.U32.HI R4, RZ, R4, R5 ;  /* 0x00000004ff047219 */ /* 0x000fe40000011605 */
[----:B------:R-:W-:-:S02]  /*1550*/  PLOP3.LUT P0, PT, P0, P1, PT, 0xf8, 0x8f ;  /* 0x00000000008f781c */ /* 0x000fc40000703f70 */
[----:B------:R-:W-:Y:S02]  /*1560*/  SHF.R.U32.HI R6, RZ, 0x1, R4 ;  /* 0x00000001ff067819 */ /* 0x000fe40000011604 */
[----:B------:R-:W-:-:S04]  /*1570*/  SEL R3, RZ, 0x1, !P0 ;  /* 0x00000001ff037807 */ /* 0x000fc80004000000 */
[----:B------:R-:W-:-:S04]  /*1580*/  LOP3.LUT R3, R3, 0x1, R6, 0xf8, !PT ;  /* 0x0000000103037812 */ /* 0x000fc800078ef806 */
[----:B------:R-:W-:-:S05]  /*1590*/  LOP3.LUT R3, R3, R4, RZ, 0xc0, !PT ;  /* 0x0000000403037212 */ /* 0x000fca00078ec0ff */
[----:B------:R-:W-:-:S05]  /*15a0*/  IMAD.IADD R3, R6, 0x1, R3 ;  /* 0x0000000106037824 */ /* 0x000fca00078e0203 */
[----:B------:R-:W-:Y:S01]  /*15b0*/  LOP3.LUT R0, R3, R0, RZ, 0xfc, !PT ;  /* 0x0000000003007212 */ /* 0x000fe200078efcff */
[----:B------:R-:W-:Y:S06]  /*15c0*/  BRA `(.L_x_80) ;  /* 0x0000000000107947 */ /* 0x000fec0003800000 */
.L_x_79:
[----:B------:R-:W-:-:S04]  /*15d0*/  LOP3.LUT R0, R0, 0x80000000, RZ, 0xc0, !PT ;  /* 0x8000000000007812 */ /* 0x000fc800078ec0ff */
[----:B------:R-:W-:Y:S01]  /*15e0*/  LOP3.LUT R0, R0, 0x7f800000, RZ, 0xfc, !PT ;  /* 0x7f80000000007812 */ /* 0x000fe200078efcff */
[----:B------:R-:W-:Y:S06]  /*15f0*/  BRA `(.L_x_80) ;  /* 0x0000000000047947 */ /* 0x000fec0003800000 */
.L_x_78:
[----:B------:R-:W-:-:S07]  /*1600*/  LEA R0, R5, R0, 0x17 ;  /* 0x0000000005007211 */ /* 0x000fce00078eb8ff */
.L_x_80:
[----:B------:R-:W-:Y:S05]  /*1610*/  BSYNC.RECONVERGENT B2 ;  /* 0x0000000000027941 */ /* 0x000fea0003800200 */
.L_x_77:
[----:B------:R-:W-:Y:S05]  /*1620*/  BRA `(.L_x_81) ;  /* 0x0000000000207947 */ /* 0x000fea0003800000 */
.L_x_76:
[----:B------:R-:W-:-:S04]  /*1630*/  LOP3.LUT R0, R5, 0x80000000, R7, 0x48, !PT ;  /* 0x8000000005007812 */ /* 0x000fc800078e4807 */
[----:B------:R-:W-:Y:S01]  /*1640*/  LOP3.LUT R0, R0, 0x7f800000, RZ, 0xfc, !PT ;  /* 0x7f80000000007812 */ /* 0x000fe200078efcff */
[----:B------:R-:W-:Y:S06]  /*1650*/  BRA `(.L_x_81) ;  /* 0x0000000000147947 */ /* 0x000fec0003800000 */
.L_x_75:
[----:B------:R-:W-:Y:S01]  /*1660*/  LOP3.LUT R0, R5, 0x80000000, R7, 0x48, !PT ;  /* 0x8000000005007812 */ /* 0x000fe200078e4807 */
[----:B------:R-:W-:Y:S06]  /*1670*/  BRA `(.L_x_81) ;  /* 0x00000000000c7947 */ /* 0x000fec0003800000 */
.L_x_74:
[----:B------:R-:W0:Y:S01]  /*1680*/  MUFU.RSQ R0, -QNAN ;  /* 0xffc0000000007908 */ /* 0x000e220000001400 */
[----:B------:R-:W-:Y:S05]  /*1690*/  BRA `(.L_x_81) ;  /* 0x0000000000047947 */ /* 0x000fea0003800000 */
.L_x_73:
[----:B------:R-:W-:-:S07]  /*16a0*/  FADD.FTZ R0, R0, R3 ;  /* 0x0000000300007221 */ /* 0x000fce0000010000 */
.L_x_81:
[----:B------:R-:W-:Y:S05]  /*16b0*/  BSYNC.RECONVERGENT B1 ;  /* 0x0000000000017941 */ /* 0x000fea0003800200 */
.L_x_71:
[----:B------:R-:W-:-:S04]  /*16c0*/  IMAD.MOV.U32 R3, RZ, RZ, 0x0 ;  /* 0x00000000ff037424 */ /* 0x000fc800078e00ff */
[----:B0-----:R-:W-:Y:S05]  /*16d0*/  RET.REL.NODEC R2 `(atr_batch_f32) ;  /* 0xffffffe802487950 */ /* 0x001fea0003c3ffff */
.L_x_82:
        /* <DEDUP_REMOVED lines=10> */
.L_x_85:


//--------------------- .nv.shared.reserved.0     --------------------------
	.section	.nv.shared.reserved.0,"aw",@nobits
	.weak		__nv_reservedSMEM_offset_0_alias
	.size		__nv_reservedSMEM_offset_0_alias, 0, 64
	.other		__nv_reservedSMEM_offset_0_alias,@"STO_CUDA_RESERVED_SHARED STV_DEFAULT"
__nv_reservedSMEM_offset_0_alias:
	.zero		0
	.zero		64


//--------------------- .nv.shared.atr_batch_f32  --------------------------
	.section	.nv.shared.atr_batch_f32,"aw",@nobits
	.sectionflags	@""
	.align	4
.nv.shared.atr_batch_f32:
	.zero		1152


//--------------------- .nv.constant0.atr_many_series_one_param_f32 --------------------------
	.section	.nv.constant0.atr_many_series_one_param_f32,"a",@progbits
	.sectionflags	@""
	.align	4
.nv.constant0.atr_many_series_one_param_f32:
	.zero		952


//--------------------- .nv.constant0.atr_batch_from_tr_prefix_f32 --------------------------
	.section	.nv.constant0.atr_batch_from_tr_prefix_f32,"a",@progbits
	.sectionflags	@""
	.align	4
.nv.constant0.atr_batch_from_tr_prefix_f32:
	.zero		960


//--------------------- .nv.constant0.atr_batch_f32 --------------------------
	.section	.nv.constant0.atr_batch_f32,"a",@progbits
	.sectionflags	@""
	.align	4
.nv.constant0.atr_batch_f32:
	.zero		968


//--------------------- SYMBOLS --------------------------

	.type		.nv.reservedSmem.offset0,@object
	.size		.nv.reservedSmem.offset0,0x4
	.type		.nv.reservedSmem.cap,@object
	.size		.nv.reservedSmem.cap,0x4
